//
// Generated by NVIDIA NVVM Compiler
//
// Compiler Build ID: CL-36424714
// Cuda compilation tools, release 13.0, V13.0.88
// Based on NVVM 20.0.0
//

.version 9.0
.target sm_100
.address_size 64

	// .globl	_Z14matrixMultiplyPfS_S_iii

.visible .entry _Z14matrixMultiplyPfS_S_iii(
	.param .u64 .ptr .align 1 _Z14matrixMultiplyPfS_S_iii_param_0,
	.param .u64 .ptr .align 1 _Z14matrixMultiplyPfS_S_iii_param_1,
	.param .u64 .ptr .align 1 _Z14matrixMultiplyPfS_S_iii_param_2,
	.param .u32 _Z14matrixMultiplyPfS_S_iii_param_3,
	.param .u32 _Z14matrixMultiplyPfS_S_iii_param_4,
	.param .u32 _Z14matrixMultiplyPfS_S_iii_param_5
)
{
	.reg .pred 	%p<13>;
	.reg .b32 	%r<41>;
	.reg .b32 	%f<68>;
	.reg .b64 	%rd<53>;

	ld.param.u64 	%rd7, [_Z14matrixMultiplyPfS_S_iii_param_0];
	ld.param.u64 	%rd8, [_Z14matrixMultiplyPfS_S_iii_param_1];
	ld.param.u64 	%rd6, [_Z14matrixMultiplyPfS_S_iii_param_2];
	ld.param.u32 	%r20, [_Z14matrixMultiplyPfS_S_iii_param_3];
	ld.param.u32 	%r18, [_Z14matrixMultiplyPfS_S_iii_param_4];
	ld.param.u32 	%r19, [_Z14matrixMultiplyPfS_S_iii_param_5];
	cvta.to.global.u64 	%rd1, %rd8;
	cvta.to.global.u64 	%rd2, %rd7;
	mov.u32 	%r21, %ctaid.y;
	mov.u32 	%r22, %ntid.y;
	mov.u32 	%r23, %tid.y;
	mad.lo.s32 	%r1, %r21, %r22, %r23;
	mov.u32 	%r24, %ctaid.x;
	mov.u32 	%r25, %ntid.x;
	mov.u32 	%r26, %tid.x;
	mad.lo.s32 	%r2, %r24, %r25, %r26;
	setp.ge.s32 	%p1, %r1, %r20;
	setp.ge.s32 	%p2, %r2, %r19;
	or.pred  	%p3, %p1, %p2;
	@%p3 bra 	$L__BB0_14;
	setp.lt.s32 	%p4, %r18, 1;
	mov.f32 	%f67, 0f00000000;
	@%p4 bra 	$L__BB0_13;
	mul.lo.s32 	%r3, %r18, %r1;
	and.b32  	%r4, %r18, 7;
	setp.lt.u32 	%p5, %r18, 8;
	mov.f32 	%f67, 0f00000000;
	mov.b32 	%r39, 0;
	@%p5 bra 	$L__BB0_5;
	and.b32  	%r39, %r18, 2147483640;
	neg.s32 	%r37, %r39;
	shl.b32 	%r7, %r19, 3;
	mul.wide.u32 	%rd9, %r3, 4;
	add.s64 	%rd10, %rd9, %rd2;
	add.s64 	%rd52, %rd10, 16;
	mov.f32 	%f67, 0f00000000;
	mul.wide.s32 	%rd13, %r19, 4;
	mov.u32 	%r36, %r2;
$L__BB0_4:
	.pragma "nounroll";
	ld.global.f32 	%f17, [%rd52+-16];
	mul.wide.s32 	%rd11, %r36, 4;
	add.s64 	%rd12, %rd1, %rd11;
	ld.global.f32 	%f18, [%rd12];
	fma.rn.f32 	%f19, %f17, %f18, %f67;
	ld.global.f32 	%f20, [%rd52+-12];
	add.s64 	%rd14, %rd12, %rd13;
	ld.global.f32 	%f21, [%rd14];
	fma.rn.f32 	%f22, %f20, %f21, %f19;
	ld.global.f32 	%f23, [%rd52+-8];
	add.s64 	%rd15, %rd14, %rd13;
	ld.global.f32 	%f24, [%rd15];
	fma.rn.f32 	%f25, %f23, %f24, %f22;
	ld.global.f32 	%f26, [%rd52+-4];
	add.s64 	%rd16, %rd15, %rd13;
	ld.global.f32 	%f27, [%rd16];
	fma.rn.f32 	%f28, %f26, %f27, %f25;
	ld.global.f32 	%f29, [%rd52];
	add.s64 	%rd17, %rd16, %rd13;
	ld.global.f32 	%f30, [%rd17];
	fma.rn.f32 	%f31, %f29, %f30, %f28;
	ld.global.f32 	%f32, [%rd52+4];
	add.s64 	%rd18, %rd17, %rd13;
	ld.global.f32 	%f33, [%rd18];
	fma.rn.f32 	%f34, %f32, %f33, %f31;
	ld.global.f32 	%f35, [%rd52+8];
	add.s64 	%rd19, %rd18, %rd13;
	ld.global.f32 	%f36, [%rd19];
	fma.rn.f32 	%f37, %f35, %f36, %f34;
	ld.global.f32 	%f38, [%rd52+12];
	add.s64 	%rd20, %rd19, %rd13;
	ld.global.f32 	%f39, [%rd20];
	fma.rn.f32 	%f67, %f38, %f39, %f37;
	add.s32 	%r37, %r37, 8;
	add.s32 	%r36, %r36, %r7;
	add.s64 	%rd52, %rd52, 32;
	setp.ne.s32 	%p6, %r37, 0;
	@%p6 bra 	$L__BB0_4;
$L__BB0_5:
	setp.eq.s32 	%p7, %r4, 0;
	@%p7 bra 	$L__BB0_13;
	and.b32  	%r13, %r18, 3;
	setp.lt.u32 	%p8, %r4, 4;
	@%p8 bra 	$L__BB0_8;
	add.s32 	%r28, %r39, %r3;
	mul.wide.u32 	%rd21, %r28, 4;
	add.s64 	%rd22, %rd2, %rd21;
	ld.global.f32 	%f41, [%rd22];
	mad.lo.s32 	%r29, %r39, %r19, %r2;
	mul.wide.s32 	%rd23, %r29, 4;
	add.s64 	%rd24, %rd1, %rd23;
	ld.global.f32 	%f42, [%rd24];
	fma.rn.f32 	%f43, %f41, %f42, %f67;
	cvt.u64.u32 	%rd25, %r3;
	cvt.u64.u32 	%rd26, %r39;
	add.s64 	%rd27, %rd26, %rd25;
	shl.b64 	%rd28, %rd27, 2;
	add.s64 	%rd29, %rd2, %rd28;
	ld.global.f32 	%f44, [%rd29+4];
	mul.wide.s32 	%rd30, %r19, 4;
	add.s64 	%rd31, %rd24, %rd30;
	ld.global.f32 	%f45, [%rd31];
	fma.rn.f32 	%f46, %f44, %f45, %f43;
	ld.global.f32 	%f47, [%rd29+8];
	add.s64 	%rd32, %rd31, %rd30;
	ld.global.f32 	%f48, [%rd32];
	fma.rn.f32 	%f49, %f47, %f48, %f46;
	ld.global.f32 	%f50, [%rd29+12];
	add.s64 	%rd33, %rd32, %rd30;
	ld.global.f32 	%f51, [%rd33];
	fma.rn.f32 	%f67, %f50, %f51, %f49;
	add.s32 	%r39, %r39, 4;
$L__BB0_8:
	setp.eq.s32 	%p9, %r13, 0;
	@%p9 bra 	$L__BB0_13;
	setp.eq.s32 	%p10, %r13, 1;
	@%p10 bra 	$L__BB0_11;
	add.s32 	%r30, %r39, %r3;
	mul.wide.u32 	%rd34, %r30, 4;
	add.s64 	%rd35, %rd2, %rd34;
	ld.global.f32 	%f53, [%rd35];
	mad.lo.s32 	%r31, %r39, %r19, %r2;
	mul.wide.s32 	%rd36, %r31, 4;
	add.s64 	%rd37, %rd1, %rd36;
	ld.global.f32 	%f54, [%rd37];
	fma.rn.f32 	%f55, %f53, %f54, %f67;
	cvt.u64.u32 	%rd38, %r3;
	cvt.u64.u32 	%rd39, %r39;
	add.s64 	%rd40, %rd39, %rd38;
	shl.b64 	%rd41, %rd40, 2;
	add.s64 	%rd42, %rd2, %rd41;
	ld.global.f32 	%f56, [%rd42+4];
	mul.wide.s32 	%rd43, %r19, 4;
	add.s64 	%rd44, %rd37, %rd43;
	ld.global.f32 	%f57, [%rd44];
	fma.rn.f32 	%f67, %f56, %f57, %f55;
	add.s32 	%r39, %r39, 2;
$L__BB0_11:
	and.b32  	%r32, %r18, 1;
	setp.eq.b32 	%p11, %r32, 1;
	not.pred 	%p12, %p11;
	@%p12 bra 	$L__BB0_13;
	add.s32 	%r33, %r39, %r3;
	mul.wide.u32 	%rd45, %r33, 4;
	add.s64 	%rd46, %rd2, %rd45;
	ld.global.f32 	%f58, [%rd46];
	mad.lo.s32 	%r34, %r39, %r19, %r2;
	mul.wide.s32 	%rd47, %r34, 4;
	add.s64 	%rd48, %rd1, %rd47;
	ld.global.f32 	%f59, [%rd48];
	fma.rn.f32 	%f67, %f58, %f59, %f67;
$L__BB0_13:
	mad.lo.s32 	%r35, %r19, %r1, %r2;
	cvta.to.global.u64 	%rd49, %rd6;
	mul.wide.s32 	%rd50, %r35, 4;
	add.s64 	%rd51, %rd49, %rd50;
	st.global.f32 	[%rd51], %f67;
$L__BB0_14:
	ret;

}
	// .globl	_Z22matrixMultiplyWithBiasPfS_S_iii
.visible .entry _Z22matrixMultiplyWithBiasPfS_S_iii(
	.param .u64 .ptr .align 1 _Z22matrixMultiplyWithBiasPfS_S_iii_param_0,
	.param .u64 .ptr .align 1 _Z22matrixMultiplyWithBiasPfS_S_iii_param_1,
	.param .u64 .ptr .align 1 _Z22matrixMultiplyWithBiasPfS_S_iii_param_2,
	.param .u32 _Z22matrixMultiplyWithBiasPfS_S_iii_param_3,
	.param .u32 _Z22matrixMultiplyWithBiasPfS_S_iii_param_4,
	.param .u32 _Z22matrixMultiplyWithBiasPfS_S_iii_param_5
)
{
	.reg .pred 	%p<27>;
	.reg .b32 	%r<91>;
	.reg .b32 	%f<128>;
	.reg .b64 	%rd<63>;

	ld.param.u64 	%rd10, [_Z22matrixMultiplyWithBiasPfS_S_iii_param_0];
	ld.param.u64 	%rd11, [_Z22matrixMultiplyWithBiasPfS_S_iii_param_1];
	ld.param.u32 	%r49, [_Z22matrixMultiplyWithBiasPfS_S_iii_param_3];
	ld.param.u32 	%r47, [_Z22matrixMultiplyWithBiasPfS_S_iii_param_4];
	ld.param.u32 	%r48, [_Z22matrixMultiplyWithBiasPfS_S_iii_param_5];
	cvta.to.global.u64 	%rd1, %rd11;
	cvta.to.global.u64 	%rd2, %rd10;
	mov.u32 	%r50, %ctaid.y;
	mov.u32 	%r51, %ntid.y;
	mov.u32 	%r52, %tid.y;
	mad.lo.s32 	%r1, %r50, %r51, %r52;
	mov.u32 	%r53, %ctaid.x;
	mov.u32 	%r54, %ntid.x;
	mul.lo.s32 	%r2, %r53, %r54;
	mov.u32 	%r3, %tid.x;
	add.s32 	%r4, %r2, %r3;
	setp.ge.s32 	%p1, %r1, %r49;
	setp.ge.s32 	%p2, %r4, %r48;
	or.pred  	%p3, %p1, %p2;
	@%p3 bra 	$L__BB1_59;
	setp.lt.s32 	%p4, %r47, 0;
	mov.f32 	%f127, 0f00000000;
	@%p4 bra 	$L__BB1_58;
	mul.lo.s32 	%r5, %r47, %r1;
	mad.lo.s32 	%r56, %r48, %r47, %r4;
	mul.wide.s32 	%rd12, %r56, 4;
	add.s64 	%rd3, %rd1, %rd12;
	add.s32 	%r6, %r47, 1;
	setp.lt.u32 	%p5, %r47, 7;
	mov.f32 	%f127, 0f00000000;
	mov.b32 	%r89, 0;
	@%p5 bra 	$L__BB1_29;
	mad.lo.s32 	%r86, %r48, 7, %r4;
	shl.b32 	%r8, %r48, 3;
	mad.lo.s32 	%r85, %r48, 6, %r4;
	mad.lo.s32 	%r84, %r48, 5, %r4;
	shl.b32 	%r58, %r48, 2;
	add.s32 	%r83, %r4, %r58;
	mad.lo.s32 	%r82, %r48, 3, %r4;
	shl.b32 	%r59, %r48, 1;
	add.s32 	%r81, %r4, %r59;
	neg.s32 	%r79, %r47;
	add.s32 	%r60, %r3, %r48;
	add.s32 	%r78, %r60, %r2;
	mul.wide.u32 	%rd13, %r5, 4;
	add.s64 	%rd14, %rd13, %rd2;
	add.s64 	%rd62, %rd14, 16;
	mov.f32 	%f127, 0f00000000;
	mov.b32 	%r87, 0;
	mov.u32 	%r80, %r4;
$L__BB1_4:
	.pragma "nounroll";
	setp.ne.s32 	%p6, %r79, 0;
	@%p6 bra 	$L__BB1_6;
	ld.global.f32 	%f106, [%rd3];
	bra.uni 	$L__BB1_7;
$L__BB1_6:
	ld.global.f32 	%f73, [%rd62+-12];
	mul.wide.s32 	%rd15, %r80, 4;
	add.s64 	%rd16, %rd1, %rd15;
	ld.global.f32 	%f74, [%rd16];
	mul.f32 	%f106, %f73, %f74;
$L__BB1_7:
	add.f32 	%f5, %f127, %f106;
	add.s32 	%r61, %r87, 1;
	setp.eq.s32 	%p7, %r61, %r47;
	@%p7 bra 	$L__BB1_9;
	ld.global.f32 	%f75, [%rd62+-8];
	mul.wide.s32 	%rd17, %r78, 4;
	add.s64 	%rd18, %rd1, %rd17;
	ld.global.f32 	%f76, [%rd18];
	mul.f32 	%f107, %f75, %f76;
	bra.uni 	$L__BB1_10;
$L__BB1_9:
	ld.global.f32 	%f107, [%rd3];
$L__BB1_10:
	add.f32 	%f9, %f5, %f107;
	add.s32 	%r62, %r87, 2;
	setp.eq.s32 	%p8, %r62, %r47;
	@%p8 bra 	$L__BB1_12;
	ld.global.f32 	%f77, [%rd62+-4];
	mul.wide.s32 	%rd19, %r81, 4;
	add.s64 	%rd20, %rd1, %rd19;
	ld.global.f32 	%f78, [%rd20];
	mul.f32 	%f108, %f77, %f78;
	bra.uni 	$L__BB1_13;
$L__BB1_12:
	ld.global.f32 	%f108, [%rd3];
$L__BB1_13:
	add.f32 	%f13, %f9, %f108;
	add.s32 	%r63, %r87, 3;
	setp.eq.s32 	%p9, %r63, %r47;
	@%p9 bra 	$L__BB1_15;
	ld.global.f32 	%f79, [%rd62];
	mul.wide.s32 	%rd21, %r82, 4;
	add.s64 	%rd22, %rd1, %rd21;
	ld.global.f32 	%f80, [%rd22];
	mul.f32 	%f109, %f79, %f80;
	bra.uni 	$L__BB1_16;
$L__BB1_15:
	ld.global.f32 	%f109, [%rd3];
$L__BB1_16:
	add.f32 	%f17, %f13, %f109;
	add.s32 	%r64, %r87, 4;
	setp.eq.s32 	%p10, %r64, %r47;
	@%p10 bra 	$L__BB1_18;
	ld.global.f32 	%f81, [%rd62+4];
	mul.wide.s32 	%rd23, %r83, 4;
	add.s64 	%rd24, %rd1, %rd23;
	ld.global.f32 	%f82, [%rd24];
	mul.f32 	%f110, %f81, %f82;
	bra.uni 	$L__BB1_19;
$L__BB1_18:
	ld.global.f32 	%f110, [%rd3];
$L__BB1_19:
	add.f32 	%f21, %f17, %f110;
	add.s32 	%r65, %r87, 5;
	setp.eq.s32 	%p11, %r65, %r47;
	@%p11 bra 	$L__BB1_21;
	ld.global.f32 	%f83, [%rd62+8];
	mul.wide.s32 	%rd25, %r84, 4;
	add.s64 	%rd26, %rd1, %rd25;
	ld.global.f32 	%f84, [%rd26];
	mul.f32 	%f111, %f83, %f84;
	bra.uni 	$L__BB1_22;
$L__BB1_21:
	ld.global.f32 	%f111, [%rd3];
$L__BB1_22:
	add.f32 	%f25, %f21, %f111;
	add.s32 	%r66, %r87, 6;
	setp.eq.s32 	%p12, %r66, %r47;
	@%p12 bra 	$L__BB1_24;
	ld.global.f32 	%f85, [%rd62+12];
	mul.wide.s32 	%rd27, %r85, 4;
	add.s64 	%rd28, %rd1, %rd27;
	ld.global.f32 	%f86, [%rd28];
	mul.f32 	%f112, %f85, %f86;
	bra.uni 	$L__BB1_25;
$L__BB1_24:
	ld.global.f32 	%f112, [%rd3];
$L__BB1_25:
	add.f32 	%f29, %f25, %f112;
	add.s32 	%r67, %r87, 7;
	setp.eq.s32 	%p13, %r67, %r47;
	@%p13 bra 	$L__BB1_27;
	ld.global.f32 	%f87, [%rd62+16];
	mul.wide.s32 	%rd29, %r86, 4;
	add.s64 	%rd30, %rd1, %rd29;
	ld.global.f32 	%f88, [%rd30];
	mul.f32 	%f113, %f87, %f88;
	bra.uni 	$L__BB1_28;
$L__BB1_27:
	ld.global.f32 	%f113, [%rd3];
$L__BB1_28:
	add.f32 	%f127, %f29, %f113;
	add.s32 	%r87, %r87, 8;
	add.s32 	%r86, %r86, %r8;
	add.s32 	%r85, %r85, %r8;
	add.s32 	%r84, %r84, %r8;
	add.s32 	%r83, %r83, %r8;
	add.s32 	%r82, %r82, %r8;
	add.s32 	%r81, %r81, %r8;
	add.s32 	%r80, %r80, %r8;
	add.s32 	%r79, %r79, 8;
	add.s32 	%r78, %r78, %r8;
	add.s64 	%rd62, %rd62, 32;
	and.b32  	%r89, %r6, -8;
	setp.ne.s32 	%p14, %r87, %r89;
	@%p14 bra 	$L__BB1_4;
$L__BB1_29:
	and.b32  	%r38, %r6, 7;
	setp.eq.s32 	%p15, %r38, 0;
	@%p15 bra 	$L__BB1_58;
	setp.lt.u32 	%p16, %r38, 4;
	@%p16 bra 	$L__BB1_44;
	setp.eq.s32 	%p17, %r89, %r47;
	cvt.u64.u32 	%rd31, %r89;
	cvt.u64.u32 	%rd32, %r5;
	add.s64 	%rd33, %rd32, %rd31;
	shl.b64 	%rd34, %rd33, 2;
	add.s64 	%rd7, %rd2, %rd34;
	@%p17 bra 	$L__BB1_33;
	ld.global.f32 	%f90, [%rd7+4];
	mad.lo.s32 	%r68, %r89, %r48, %r4;
	mul.wide.s32 	%rd35, %r68, 4;
	add.s64 	%rd36, %rd1, %rd35;
	ld.global.f32 	%f91, [%rd36];
	mul.f32 	%f116, %f90, %f91;
	bra.uni 	$L__BB1_34;
$L__BB1_33:
	ld.global.f32 	%f116, [%rd3];
$L__BB1_34:
	add.f32 	%f39, %f127, %f116;
	add.s32 	%r39, %r89, 1;
	setp.eq.s32 	%p18, %r39, %r47;
	@%p18 bra 	$L__BB1_36;
	ld.global.f32 	%f92, [%rd7+8];
	mad.lo.s32 	%r69, %r39, %r48, %r4;
	mul.wide.s32 	%rd37, %r69, 4;
	add.s64 	%rd38, %rd1, %rd37;
	ld.global.f32 	%f93, [%rd38];
	mul.f32 	%f117, %f92, %f93;
	bra.uni 	$L__BB1_37;
$L__BB1_36:
	ld.global.f32 	%f117, [%rd3];
$L__BB1_37:
	add.f32 	%f43, %f39, %f117;
	add.s32 	%r40, %r89, 2;
	setp.eq.s32 	%p19, %r40, %r47;
	@%p19 bra 	$L__BB1_39;
	ld.global.f32 	%f94, [%rd7+12];
	mad.lo.s32 	%r70, %r40, %r48, %r4;
	mul.wide.s32 	%rd39, %r70, 4;
	add.s64 	%rd40, %rd1, %rd39;
	ld.global.f32 	%f95, [%rd40];
	mul.f32 	%f118, %f94, %f95;
	bra.uni 	$L__BB1_40;
$L__BB1_39:
	ld.global.f32 	%f118, [%rd3];
$L__BB1_40:
	add.f32 	%f47, %f43, %f118;
	add.s32 	%r41, %r89, 3;
	setp.eq.s32 	%p20, %r41, %r47;
	@%p20 bra 	$L__BB1_42;
	ld.global.f32 	%f96, [%rd7+16];
	mad.lo.s32 	%r71, %r41, %r48, %r4;
	mul.wide.s32 	%rd41, %r71, 4;
	add.s64 	%rd42, %rd1, %rd41;
	ld.global.f32 	%f97, [%rd42];
	mul.f32 	%f119, %f96, %f97;
	bra.uni 	$L__BB1_43;
$L__BB1_42:
	ld.global.f32 	%f119, [%rd3];
$L__BB1_43:
	add.f32 	%f127, %f47, %f119;
	add.s32 	%r89, %r89, 4;
$L__BB1_44:
	and.b32  	%r72, %r6, 3;
	setp.eq.s32 	%p21, %r72, 0;
	@%p21 bra 	$L__BB1_58;
	setp.eq.s32 	%p22, %r72, 1;
	@%p22 bra 	$L__BB1_53;
	setp.eq.s32 	%p23, %r89, %r47;
	cvt.u64.u32 	%rd43, %r89;
	cvt.u64.u32 	%rd44, %r5;
	add.s64 	%rd45, %rd44, %rd43;
	shl.b64 	%rd46, %rd45, 2;
	add.s64 	%rd8, %rd2, %rd46;
	@%p23 bra 	$L__BB1_48;
	ld.global.f32 	%f99, [%rd8+4];
	mad.lo.s32 	%r73, %r89, %r48, %r4;
	mul.wide.s32 	%rd47, %r73, 4;
	add.s64 	%rd48, %rd1, %rd47;
	ld.global.f32 	%f100, [%rd48];
	mul.f32 	%f122, %f99, %f100;
	bra.uni 	$L__BB1_49;
$L__BB1_48:
	ld.global.f32 	%f122, [%rd3];
$L__BB1_49:
	add.f32 	%f57, %f127, %f122;
	add.s32 	%r44, %r89, 1;
	setp.eq.s32 	%p24, %r44, %r47;
	@%p24 bra 	$L__BB1_51;
	ld.global.f32 	%f101, [%rd8+8];
	mad.lo.s32 	%r74, %r44, %r48, %r4;
	mul.wide.s32 	%rd49, %r74, 4;
	add.s64 	%rd50, %rd1, %rd49;
	ld.global.f32 	%f102, [%rd50];
	mul.f32 	%f123, %f101, %f102;
	bra.uni 	$L__BB1_52;
$L__BB1_51:
	ld.global.f32 	%f123, [%rd3];
$L__BB1_52:
	add.f32 	%f127, %f57, %f123;
	add.s32 	%r89, %r89, 2;
$L__BB1_53:
	and.b32  	%r75, %r47, 1;
	setp.eq.b32 	%p25, %r75, 1;
	@%p25 bra 	$L__BB1_58;
	setp.eq.s32 	%p26, %r89, %r47;
	@%p26 bra 	$L__BB1_56;
	cvt.u64.u32 	%rd51, %r89;
	cvt.u64.u32 	%rd52, %r5;
	add.s64 	%rd53, %rd52, %rd51;
	shl.b64 	%rd54, %rd53, 2;
	add.s64 	%rd55, %rd2, %rd54;
	ld.global.f32 	%f103, [%rd55+4];
	mad.lo.s32 	%r76, %r89, %r48, %r4;
	mul.wide.s32 	%rd56, %r76, 4;
	add.s64 	%rd57, %rd1, %rd56;
	ld.global.f32 	%f104, [%rd57];
	mul.f32 	%f126, %f103, %f104;
	bra.uni 	$L__BB1_57;
$L__BB1_56:
	ld.global.f32 	%f126, [%rd3];
$L__BB1_57:
	add.f32 	%f127, %f127, %f126;
$L__BB1_58:
	ld.param.u64 	%rd61, [_Z22matrixMultiplyWithBiasPfS_S_iii_param_2];
	mad.lo.s32 	%r77, %r48, %r1, %r4;
	cvta.to.global.u64 	%rd58, %rd61;
	mul.wide.s32 	%rd59, %r77, 4;
	add.s64 	%rd60, %rd58, %rd59;
	st.global.f32 	[%rd60], %f127;
$L__BB1_59:
	ret;

}
	// .globl	_Z13compute_errorPfS_S_f
.visible .entry _Z13compute_errorPfS_S_f(
	.param .u64 .ptr .align 1 _Z13compute_errorPfS_S_f_param_0,
	.param .u64 .ptr .align 1 _Z13compute_errorPfS_S_f_param_1,
	.param .u64 .ptr .align 1 _Z13compute_errorPfS_S_f_param_2,
	.param .f32 _Z13compute_errorPfS_S_f_param_3
)
{
	.reg .pred 	%p<2>;
	.reg .b32 	%r<5>;
	.reg .b32 	%f<6>;
	.reg .b64 	%rd<11>;

	ld.param.u64 	%rd1, [_Z13compute_errorPfS_S_f_param_0];
	ld.param.u64 	%rd2, [_Z13compute_errorPfS_S_f_param_1];
	ld.param.u64 	%rd3, [_Z13compute_errorPfS_S_f_param_2];
	ld.param.f32 	%f1, [_Z13compute_errorPfS_S_f_param_3];
	mov.u32 	%r2, %tid.x;
	mov.u32 	%r3, %ctaid.x;
	mov.u32 	%r4, %ntid.x;
	mad.lo.s32 	%r1, %r3, %r4, %r2;
	cvt.rn.f32.s32 	%f2, %r1;
	setp.leu.f32 	%p1, %f1, %f2;
	@%p1 bra 	$L__BB2_2;
	cvta.to.global.u64 	%rd4, %rd1;
	cvta.to.global.u64 	%rd5, %rd2;
	cvta.to.global.u64 	%rd6, %rd3;
	mul.wide.s32 	%rd7, %r1, 4;
	add.s64 	%rd8, %rd4, %rd7;
	ld.global.f32 	%f3, [%rd8];
	add.s64 	%rd9, %rd5, %rd7;
	ld.global.f32 	%f4, [%rd9];
	sub.f32 	%f5, %f3, %f4;
	add.s64 	%rd10, %rd6, %rd7;
	st.global.f32 	[%rd10], %f5;
$L__BB2_2:
	ret;

}
	// .globl	_Z9vectorSumPfiS_
.visible .entry _Z9vectorSumPfiS_(
	.param .u64 .ptr .align 1 _Z9vectorSumPfiS__param_0,
	.param .u32 _Z9vectorSumPfiS__param_1,
	.param .u64 .ptr .align 1 _Z9vectorSumPfiS__param_2
)
{
	.reg .pred 	%p<5>;
	.reg .b32 	%r<14>;
	.reg .b32 	%f<4>;
	.reg .b64 	%rd<9>;

	ld.param.u64 	%rd3, [_Z9vectorSumPfiS__param_0];
	ld.param.u32 	%r8, [_Z9vectorSumPfiS__param_1];
	ld.param.u64 	%rd4, [_Z9vectorSumPfiS__param_2];
	cvta.to.global.u64 	%rd1, %rd4;
	cvta.to.global.u64 	%rd2, %rd3;
	mov.u32 	%r1, %tid.x;
	mov.u32 	%r12, %ntid.x;
	shl.b32 	%r3, %r1, 1;
	mov.b32 	%r13, 1;
$L__BB3_1:
	setp.ge.s32 	%p1, %r1, %r8;
	setp.ge.u32 	%p2, %r1, %r12;
	and.pred  	%p3, %p1, %p2;
	@%p3 bra 	$L__BB3_3;
	mul.lo.s32 	%r10, %r3, %r13;
	add.s32 	%r11, %r10, %r13;
	mul.wide.s32 	%rd5, %r11, 4;
	add.s64 	%rd6, %rd2, %rd5;
	ld.global.f32 	%f1, [%rd6];
	mul.wide.s32 	%rd7, %r10, 4;
	add.s64 	%rd8, %rd1, %rd7;
	ld.global.f32 	%f2, [%rd8];
	add.f32 	%f3, %f1, %f2;
	st.global.f32 	[%rd8], %f3;
$L__BB3_3:
	shl.b32 	%r13, %r13, 1;
	shr.u32 	%r7, %r12, 1;
	setp.gt.u32 	%p4, %r12, 1;
	mov.u32 	%r12, %r7;
	@%p4 bra 	$L__BB3_1;
	ret;

}
	// .globl	_Z20gpu_matrix_transposePfS_ii
.visible .entry _Z20gpu_matrix_transposePfS_ii(
	.param .u64 .ptr .align 1 _Z20gpu_matrix_transposePfS_ii_param_0,
	.param .u64 .ptr .align 1 _Z20gpu_matrix_transposePfS_ii_param_1,
	.param .u32 _Z20gpu_matrix_transposePfS_ii_param_2,
	.param .u32 _Z20gpu_matrix_transposePfS_ii_param_3
)
{
	.reg .pred 	%p<4>;
	.reg .b32 	%r<15>;
	.reg .b32 	%f<2>;
	.reg .b64 	%rd<9>;

	ld.param.u64 	%rd1, [_Z20gpu_matrix_transposePfS_ii_param_0];
	ld.param.u64 	%rd2, [_Z20gpu_matrix_transposePfS_ii_param_1];
	ld.param.u32 	%r5, [_Z20gpu_matrix_transposePfS_ii_param_2];
	ld.param.u32 	%r4, [_Z20gpu_matrix_transposePfS_ii_param_3];
	mov.u32 	%r6, %ctaid.x;
	mov.u32 	%r7, %ntid.x;
	mov.u32 	%r8, %tid.x;
	mad.lo.s32 	%r1, %r6, %r7, %r8;
	mov.u32 	%r9, %ctaid.y;
	mov.u32 	%r10, %ntid.y;
	mov.u32 	%r11, %tid.y;
	mad.lo.s32 	%r12, %r9, %r10, %r11;
	setp.ge.u32 	%p1, %r1, %r4;
	setp.ge.u32 	%p2, %r12, %r5;
	or.pred  	%p3, %p1, %p2;
	@%p3 bra 	$L__BB4_2;
	cvta.to.global.u64 	%rd3, %rd1;
	cvta.to.global.u64 	%rd4, %rd2;
	mad.lo.s32 	%r13, %r4, %r12, %r1;
	mad.lo.s32 	%r14, %r5, %r1, %r12;
	mul.wide.u32 	%rd5, %r13, 4;
	add.s64 	%rd6, %rd3, %rd5;
	ld.global.f32 	%f1, [%rd6];
	mul.wide.u32 	%rd7, %r14, 4;
	add.s64 	%rd8, %rd4, %rd7;
	st.global.f32 	[%rd8], %f1;
$L__BB4_2:
	ret;

}


// ===== COMPILED SASS (sm_100) =====

	.target	sm_100

	.elftype	@"ET_EXEC"


//--------------------- .note.nv.tkinfo           --------------------------
	.section	.note.nv.tkinfo,"",@"SHT_NOTE"
	.sectionflags	@"SHF_NOTE_NV_TKINFO"
	.tkinfo
        /*0018*/ 	.word	0x00000002
        /*0030*/ 	.string	""
        /*0030*/ 	.string	"ptxas"
        /*0030*/ 	.string	"Cuda compilation tools, release 13.0, V13.0.88"
        /*0030*/ 	.string	"Build cuda_13.0.r13.0/compiler.36424714_0"
        /*0030*/ 	.string	"-arch sm_100 -m 64 "



//--------------------- .note.nv.cuinfo           --------------------------
	.section	.note.nv.cuinfo,"",@"SHT_NOTE"
	.sectionflags	@"SHF_NOTE_NV_CUINFO"
        /*0018*/ 	.short	0x0002
        /*001a*/ 	.short	0x0064
        /*001c*/ 	.short	0x0082
	.zero		2


//--------------------- .nv.info                  --------------------------
	.section	.nv.info,"",@"SHT_CUDA_INFO"
	.align	4


	//----- nvinfo : EIATTR_REGCOUNT
	.align		4
        /*0000*/ 	.byte	0x04, 0x2f
        /*0002*/ 	.short	(.L_1 - .L_0)
	.align		4
.L_0:
        /*0004*/ 	.word	index@(_Z14matrixMultiplyPfS_S_iii)
        /*0008*/ 	.word	0x00000020


	//----- nvinfo : EIATTR_FRAME_SIZE
	.align		4
.L_1:
        /*000c*/ 	.byte	0x04, 0x11
        /*000e*/ 	.short	(.L_3 - .L_2)
	.align		4
.L_2:
        /*0010*/ 	.word	index@(_Z14matrixMultiplyPfS_S_iii)
        /*0014*/ 	.word	0x00000000


	//----- nvinfo : EIATTR_REGCOUNT
	.align		4
.L_3:
        /*0018*/ 	.byte	0x04, 0x2f
        /*001a*/ 	.short	(.L_5 - .L_4)
	.align		4
.L_4:
        /*001c*/ 	.word	index@(_Z22matrixMultiplyWithBiasPfS_S_iii)
        /*0020*/ 	.word	0x00000020


	//----- nvinfo : EIATTR_FRAME_SIZE
	.align		4
.L_5:
        /*0024*/ 	.byte	0x04, 0x11
        /*0026*/ 	.short	(.L_7 - .L_6)
	.align		4
.L_6:
        /*0028*/ 	.word	index@(_Z22matrixMultiplyWithBiasPfS_S_iii)
        /*002c*/ 	.word	0x00000000


	//----- nvinfo : EIATTR_REGCOUNT
	.align		4
.L_7:
        /*0030*/ 	.byte	0x04, 0x2f
        /*0032*/ 	.short	(.L_9 - .L_8)
	.align		4
.L_8:
        /*0034*/ 	.word	index@(_Z13compute_errorPfS_S_f)
        /*0038*/ 	.word	0x0000000c


	//----- nvinfo : EIATTR_FRAME_SIZE
	.align		4
.L_9:
        /*003c*/ 	.byte	0x04, 0x11
        /*003e*/ 	.short	(.L_11 - .L_10)
	.align		4
.L_10:
        /*0040*/ 	.word	index@(_Z13compute_errorPfS_S_f)
        /*0044*/ 	.word	0x00000000


	//----- nvinfo : EIATTR_REGCOUNT
	.align		4
.L_11:
        /*0048*/ 	.byte	0x04, 0x2f
        /*004a*/ 	.short	(.L_13 - .L_12)
	.align		4
.L_12:
        /*004c*/ 	.word	index@(_Z9vectorSumPfiS_)
        /*0050*/ 	.word	0x0000000e


	//----- nvinfo : EIATTR_FRAME_SIZE
	.align		4
.L_13:
        /*0054*/ 	.byte	0x04, 0x11
        /*0056*/ 	.short	(.L_15 - .L_14)
	.align		4
.L_14:
        /*0058*/ 	.word	index@(_Z9vectorSumPfiS_)
        /*005c*/ 	.word	0x00000000


	//----- nvinfo : EIATTR_REGCOUNT
	.align		4
.L_15:
        /*0060*/ 	.byte	0x04, 0x2f
        /*0062*/ 	.short	(.L_17 - .L_16)
	.align		4
.L_16:
        /*0064*/ 	.word	index@(_Z20gpu_matrix_transposePfS_ii)
        /*0068*/ 	.word	0x0000000a


	//----- nvinfo : EIATTR_FRAME_SIZE
	.align		4
.L_17:
        /*006c*/ 	.byte	0x04, 0x11
        /*006e*/ 	.short	(.L_19 - .L_18)
	.align		4
.L_18:
        /*0070*/ 	.word	index@(_Z20gpu_matrix_transposePfS_ii)
        /*0074*/ 	.word	0x00000000


	//----- nvinfo : EIATTR_MIN_STACK_SIZE
	.align		4
.L_19:
        /*0078*/ 	.byte	0x04, 0x12
        /*007a*/ 	.short	(.L_21 - .L_20)
	.align		4
.L_20:
        /*007c*/ 	.word	index@(_Z20gpu_matrix_transposePfS_ii)
        /*0080*/ 	.word	0x00000000


	//----- nvinfo : EIATTR_MIN_STACK_SIZE
	.align		4
.L_21:
        /*0084*/ 	.byte	0x04, 0x12
        /*0086*/ 	.short	(.L_23 - .L_22)
	.align		4
.L_22:
        /*0088*/ 	.word	index@(_Z9vectorSumPfiS_)
        /*008c*/ 	.word	0x00000000


	//----- nvinfo : EIATTR_MIN_STACK_SIZE
	.align		4
.L_23:
        /*0090*/ 	.byte	0x04, 0x12
        /*0092*/ 	.short	(.L_25 - .L_24)
	.align		4
.L_24:
        /*0094*/ 	.word	index@(_Z13compute_errorPfS_S_f)
        /*0098*/ 	.word	0x00000000


	//----- nvinfo : EIATTR_MIN_STACK_SIZE
	.align		4
.L_25:
        /*009c*/ 	.byte	0x04, 0x12
        /*009e*/ 	.short	(.L_27 - .L_26)
	.align		4
.L_26:
        /*00a0*/ 	.word	index@(_Z22matrixMultiplyWithBiasPfS_S_iii)
        /*00a4*/ 	.word	0x00000000


	//----- nvinfo : EIATTR_MIN_STACK_SIZE
	.align		4
.L_27:
        /*00a8*/ 	.byte	0x04, 0x12
        /*00aa*/ 	.short	(.L_29 - .L_28)
	.align		4
.L_28:
        /*00ac*/ 	.word	index@(_Z14matrixMultiplyPfS_S_iii)
        /*00b0*/ 	.word	0x00000000
.L_29:


//--------------------- .nv.compat                --------------------------
	.section	.nv.compat,"",@"SHT_CUDA_COMPAT_INFO"
	.align	4
        /*0000*/ 	.byte	0x02, 0x09, 0x00, 0x00, 0x02, 0x02, 0x01, 0x00, 0x02, 0x05, 0x05, 0x00, 0x03, 0x07, 0x01, 0x01
        /*0010*/ 	.byte	0x02, 0x03, 0x00, 0x00, 0x02, 0x06, 0x01, 0x00, 0x04, 0x0b, 0x08, 0x00, 0x09, 0x00, 0x00, 0x00
        /*0020*/ 	.byte	0x00, 0x00, 0x00, 0x00


//--------------------- .nv.info._Z20gpu_matrix_transposePfS_ii --------------------------
	.section	.nv.info._Z20gpu_matrix_transposePfS_ii,"",@"SHT_CUDA_INFO"
	.sectionflags	@""
	.align	4


	//----- nvinfo : EIATTR_CUDA_API_VERSION
	.align		4
        /*0000*/ 	.byte	0x04, 0x37
        /*0002*/ 	.short	(.L_31 - .L_30)
.L_30:
        /*0004*/ 	.word	0x00000082


	//----- nvinfo : EIATTR_KPARAM_INFO
	.align		4
.L_31:
        /*0008*/ 	.byte	0x04, 0x17
        /*000a*/ 	.short	(.L_33 - .L_32)
.L_32:
        /*000c*/ 	.word	0x00000000
        /*0010*/ 	.short	0x0003
        /*0012*/ 	.short	0x0014
        /*0014*/ 	.byte	0x00, 0xf0, 0x11, 0x00


	//----- nvinfo : EIATTR_KPARAM_INFO
	.align		4
.L_33:
        /*0018*/ 	.byte	0x04, 0x17
        /*001a*/ 	.short	(.L_35 - .L_34)
.L_34:
        /*001c*/ 	.word	0x00000000
        /*0020*/ 	.short	0x0002
        /*0022*/ 	.short	0x0010
        /*0024*/ 	.byte	0x00, 0xf0, 0x11, 0x00


	//----- nvinfo : EIATTR_KPARAM_INFO
	.align		4
.L_35:
        /*0028*/ 	.byte	0x04, 0x17
        /*002a*/ 	.short	(.L_37 - .L_36)
.L_36:
        /*002c*/ 	.word	0x00000000
        /*0030*/ 	.short	0x0001
        /*0032*/ 	.short	0x0008
        /*0034*/ 	.byte	0x00, 0xf5, 0x21, 0x00


	//----- nvinfo : EIATTR_KPARAM_INFO
	.align		4
.L_37:
        /*0038*/ 	.byte	0x04, 0x17
        /*003a*/ 	.short	(.L_39 - .L_38)
.L_38:
        /*003c*/ 	.word	0x00000000
        /*0040*/ 	.short	0x0000
        /*0042*/ 	.short	0x0000
        /*0044*/ 	.byte	0x00, 0xf5, 0x21, 0x00


	//----- nvinfo : EIATTR_SPARSE_MMA_MASK
	.align		4
.L_39:
        /*0048*/ 	.byte	0x03, 0x50
        /*004a*/ 	.short	0x0000


	//----- nvinfo : EIATTR_MAXREG_COUNT
	.align		4
        /*004c*/ 	.byte	0x03, 0x1b
        /*004e*/ 	.short	0x00ff


	//----- nvinfo : EIATTR_MERCURY_ISA_VERSION
	.align		4
        /*0050*/ 	.byte	0x03, 0x5f
        /*0052*/ 	.short	0x0101


	//----- nvinfo : EIATTR_VRC_CTA_INIT_COUNT
	.align		4
        /*0054*/ 	.byte	0x02, 0x4a
	.zero		1
	.zero		1


	//----- nvinfo : EIATTR_EXIT_INSTR_OFFSETS
	.align		4
        /*0058*/ 	.byte	0x04, 0x1c
        /*005a*/ 	.short	(.L_41 - .L_40)


	//   ....[0]....
.L_40:
        /*005c*/ 	.word	0x000000c0


	//   ....[1]....
        /*0060*/ 	.word	0x00000160


	//----- nvinfo : EIATTR_CBANK_PARAM_SIZE
	.align		4
.L_41:
        /*0064*/ 	.byte	0x03, 0x19
        /*0066*/ 	.short	0x0018


	//----- nvinfo : EIATTR_PARAM_CBANK
	.align		4
        /*0068*/ 	.byte	0x04, 0x0a
        /*006a*/ 	.short	(.L_43 - .L_42)
	.align		4
.L_42:
        /*006c*/ 	.word	index@(.nv.constant0._Z20gpu_matrix_transposePfS_ii)
        /*0070*/ 	.short	0x0380
        /*0072*/ 	.short	0x0018


	//----- nvinfo : EIATTR_SW_WAR
	.align		4
.L_43:
        /*0074*/ 	.byte	0x04, 0x36
        /*0076*/ 	.short	(.L_45 - .L_44)
.L_44:
        /*0078*/ 	.word	0x00000008
.L_45:


//--------------------- .nv.info._Z9vectorSumPfiS_ --------------------------
	.section	.nv.info._Z9vectorSumPfiS_,"",@"SHT_CUDA_INFO"
	.sectionflags	@""
	.align	4


	//----- nvinfo : EIATTR_CUDA_API_VERSION
	.align		4
        /*0000*/ 	.byte	0x04, 0x37
        /*0002*/ 	.short	(.L_47 - .L_46)
.L_46:
        /*0004*/ 	.word	0x00000082


	//----- nvinfo : EIATTR_KPARAM_INFO
	.align		4
.L_47:
        /*0008*/ 	.byte	0x04, 0x17
        /*000a*/ 	.short	(.L_49 - .L_48)
.L_48:
        /*000c*/ 	.word	0x00000000
        /*0010*/ 	.short	0x0002
        /*0012*/ 	.short	0x0010
        /*0014*/ 	.byte	0x00, 0xf5, 0x21, 0x00


	//----- nvinfo : EIATTR_KPARAM_INFO
	.align		4
.L_49:
        /*0018*/ 	.byte	0x04, 0x17
        /*001a*/ 	.short	(.L_51 - .L_50)
.L_50:
        /*001c*/ 	.word	0x00000000
        /*0020*/ 	.short	0x0001
        /*0022*/ 	.short	0x0008
        /*0024*/ 	.byte	0x00, 0xf0, 0x11, 0x00


	//----- nvinfo : EIATTR_KPARAM_INFO
	.align		4
.L_51:
        /*0028*/ 	.byte	0x04, 0x17
        /*002a*/ 	.short	(.L_53 - .L_52)
.L_52:
        /*002c*/ 	.word	0x00000000
        /*0030*/ 	.short	0x0000
        /*0032*/ 	.short	0x0000
        /*0034*/ 	.byte	0x00, 0xf5, 0x21, 0x00


	//----- nvinfo : EIATTR_SPARSE_MMA_MASK
	.align		4
.L_53:
        /*0038*/ 	.byte	0x03, 0x50
        /*003a*/ 	.short	0x0000


	//----- nvinfo : EIATTR_MAXREG_COUNT
	.align		4
        /*003c*/ 	.byte	0x03, 0x1b
        /*003e*/ 	.short	0x00ff


	//----- nvinfo : EIATTR_MERCURY_ISA_VERSION
	.align		4
        /*0040*/ 	.byte	0x03, 0x5f
        /*0042*/ 	.short	0x0101


	//----- nvinfo : EIATTR_VRC_CTA_INIT_COUNT
	.align		4
        /*0044*/ 	.byte	0x02, 0x4a
	.zero		1
	.zero		1


	//----- nvinfo : EIATTR_EXIT_INSTR_OFFSETS
	.align		4
        /*0048*/ 	.byte	0x04, 0x1c
        /*004a*/ 	.short	(.L_55 - .L_54)


	//   ....[0]....
.L_54:
        /*004c*/ 	.word	0x000001b0


	//----- nvinfo : EIATTR_CRS_STACK_SIZE
	.align		4
.L_55:
        /*0050*/ 	.byte	0x04, 0x1e
        /*0052*/ 	.short	(.L_57 - .L_56)
.L_56:
        /*0054*/ 	.word	0x00000000


	//----- nvinfo : EIATTR_CBANK_PARAM_SIZE
	.align		4
.L_57:
        /*0058*/ 	.byte	0x03, 0x19
        /*005a*/ 	.short	0x0018


	//----- nvinfo : EIATTR_PARAM_CBANK
	.align		4
        /*005c*/ 	.byte	0x04, 0x0a
        /*005e*/ 	.short	(.L_59 - .L_58)
	.align		4
.L_58:
        /*0060*/ 	.word	index@(.nv.constant0._Z9vectorSumPfiS_)
        /*0064*/ 	.short	0x0380
        /*0066*/ 	.short	0x0018


	//----- nvinfo : EIATTR_SW_WAR
	.align		4
.L_59:
        /*0068*/ 	.byte	0x04, 0x36
        /*006a*/ 	.short	(.L_61 - .L_60)
.L_60:
        /*006c*/ 	.word	0x00000008
.L_61:


//--------------------- .nv.info._Z13compute_errorPfS_S_f --------------------------
	.section	.nv.info._Z13compute_errorPfS_S_f,"",@"SHT_CUDA_INFO"
	.sectionflags	@""
	.align	4


	//----- nvinfo : EIATTR_CUDA_API_VERSION
	.align		4
        /*0000*/ 	.byte	0x04, 0x37
        /*0002*/ 	.short	(.L_63 - .L_62)
.L_62:
        /*0004*/ 	.word	0x00000082


	//----- nvinfo : EIATTR_KPARAM_INFO
	.align		4
.L_63:
        /*0008*/ 	.byte	0x04, 0x17
        /*000a*/ 	.short	(.L_65 - .L_64)
.L_64:
        /*000c*/ 	.word	0x00000000
        /*0010*/ 	.short	0x0003
        /*0012*/ 	.short	0x0018
        /*0014*/ 	.byte	0x00, 0xf0, 0x11, 0x00


	//----- nvinfo : EIATTR_KPARAM_INFO
	.align		4
.L_65:
        /*0018*/ 	.byte	0x04, 0x17
        /*001a*/ 	.short	(.L_67 - .L_66)
.L_66:
        /*001c*/ 	.word	0x00000000
        /*0020*/ 	.short	0x0002
        /*0022*/ 	.short	0x0010
        /*0024*/ 	.byte	0x00, 0xf5, 0x21, 0x00


	//----- nvinfo : EIATTR_KPARAM_INFO
	.align		4
.L_67:
        /*0028*/ 	.byte	0x04, 0x17
        /*002a*/ 	.short	(.L_69 - .L_68)
.L_68:
        /*002c*/ 	.word	0x00000000
        /*0030*/ 	.short	0x0001
        /*0032*/ 	.short	0x0008
        /*0034*/ 	.byte	0x00, 0xf5, 0x21, 0x00


	//----- nvinfo : EIATTR_KPARAM_INFO
	.align		4
.L_69:
        /*0038*/ 	.byte	0x04, 0x17
        /*003a*/ 	.short	(.L_71 - .L_70)
.L_70:
        /*003c*/ 	.word	0x00000000
        /*0040*/ 	.short	0x0000
        /*0042*/ 	.short	0x0000
        /*0044*/ 	.byte	0x00, 0xf5, 0x21, 0x00


	//----- nvinfo : EIATTR_SPARSE_MMA_MASK
	.align		4
.L_71:
        /*0048*/ 	.byte	0x03, 0x50
        /*004a*/ 	.short	0x0000


	//----- nvinfo : EIATTR_MAXREG_COUNT
	.align		4
        /*004c*/ 	.byte	0x03, 0x1b
        /*004e*/ 	.short	0x00ff


	//----- nvinfo : EIATTR_MERCURY_ISA_VERSION
	.align		4
        /*0050*/ 	.byte	0x03, 0x5f
        /*0052*/ 	.short	0x0101


	//----- nvinfo : EIATTR_VRC_CTA_INIT_COUNT
	.align		4
        /*0054*/ 	.byte	0x02, 0x4a
	.zero		1
	.zero		1


	//----- nvinfo : EIATTR_EXIT_INSTR_OFFSETS
	.align		4
        /*0058*/ 	.byte	0x04, 0x1c
        /*005a*/ 	.short	(.L_73 - .L_72)


	//   ....[0]....
.L_72:
        /*005c*/ 	.word	0x00000080


	//   ....[1]....
        /*0060*/ 	.word	0x00000140


	//----- nvinfo : EIATTR_CBANK_PARAM_SIZE
	.align		4
.L_73:
        /*0064*/ 	.byte	0x03, 0x19
        /*0066*/ 	.short	0x001c


	//----- nvinfo : EIATTR_PARAM_CBANK
	.align		4
        /*0068*/ 	.byte	0x04, 0x0a
        /*006a*/ 	.short	(.L_75 - .L_74)
	.align		4
.L_74:
        /*006c*/ 	.word	index@(.nv.constant0._Z13compute_errorPfS_S_f)
        /*0070*/ 	.short	0x0380
        /*0072*/ 	.short	0x001c


	//----- nvinfo : EIATTR_SW_WAR
	.align		4
.L_75:
        /*0074*/ 	.byte	0x04, 0x36
        /*0076*/ 	.short	(.L_77 - .L_76)
.L_76:
        /*0078*/ 	.word	0x00000008
.L_77:


//--------------------- .nv.info._Z22matrixMultiplyWithBiasPfS_S_iii --------------------------
	.section	.nv.info._Z22matrixMultiplyWithBiasPfS_S_iii,"",@"SHT_CUDA_INFO"
	.sectionflags	@""
	.align	4


	//----- nvinfo : EIATTR_CUDA_API_VERSION
	.align		4
        /*0000*/ 	.byte	0x04, 0x37
        /*0002*/ 	.short	(.L_79 - .L_78)
.L_78:
        /*0004*/ 	.word	0x00000082


	//----- nvinfo : EIATTR_KPARAM_INFO
	.align		4
.L_79:
        /*0008*/ 	.byte	0x04, 0x17
        /*000a*/ 	.short	(.L_81 - .L_80)
.L_80:
        /*000c*/ 	.word	0x00000000
        /*0010*/ 	.short	0x0005
        /*0012*/ 	.short	0x0020
        /*0014*/ 	.byte	0x00, 0xf0, 0x11, 0x00


	//----- nvinfo : EIATTR_KPARAM_INFO
	.align		4
.L_81:
        /*0018*/ 	.byte	0x04, 0x17
        /*001a*/ 	.short	(.L_83 - .L_82)
.L_82:
        /*001c*/ 	.word	0x00000000
        /*0020*/ 	.short	0x0004
        /*0022*/ 	.short	0x001c
        /*0024*/ 	.byte	0x00, 0xf0, 0x11, 0x00


	//----- nvinfo : EIATTR_KPARAM_INFO
	.align		4
.L_83:
        /*0028*/ 	.byte	0x04, 0x17
        /*002a*/ 	.short	(.L_85 - .L_84)
.L_84:
        /*002c*/ 	.word	0x00000000
        /*0030*/ 	.short	0x0003
        /*0032*/ 	.short	0x0018
        /*0034*/ 	.byte	0x00, 0xf0, 0x11, 0x00


	//----- nvinfo : EIATTR_KPARAM_INFO
	.align		4
.L_85:
        /*0038*/ 	.byte	0x04, 0x17
        /*003a*/ 	.short	(.L_87 - .L_86)
.L_86:
        /*003c*/ 	.word	0x00000000
        /*0040*/ 	.short	0x0002
        /*0042*/ 	.short	0x0010
        /*0044*/ 	.byte	0x00, 0xf5, 0x21, 0x00


	//----- nvinfo : EIATTR_KPARAM_INFO
	.align		4
.L_87:
        /*0048*/ 	.byte	0x04, 0x17
        /*004a*/ 	.short	(.L_89 - .L_88)
.L_88:
        /*004c*/ 	.word	0x00000000
        /*0050*/ 	.short	0x0001
        /*0052*/ 	.short	0x0008
        /*0054*/ 	.byte	0x00, 0xf5, 0x21, 0x00


	//----- nvinfo : EIATTR_KPARAM_INFO
	.align		4
.L_89:
        /*0058*/ 	.byte	0x04, 0x17
        /*005a*/ 	.short	(.L_91 - .L_90)
.L_90:
        /*005c*/ 	.word	0x00000000
        /*0060*/ 	.short	0x0000
        /*0062*/ 	.short	0x0000
        /*0064*/ 	.byte	0x00, 0xf5, 0x21, 0x00


	//----- nvinfo : EIATTR_SPARSE_MMA_MASK
	.align		4
.L_91:
        /*0068*/ 	.byte	0x03, 0x50
        /*006a*/ 	.short	0x0000


	//----- nvinfo : EIATTR_MAXREG_COUNT
	.align		4
        /*006c*/ 	.byte	0x03, 0x1b
        /*006e*/ 	.short	0x00ff


	//----- nvinfo : EIATTR_MERCURY_ISA_VERSION
	.align		4
        /*0070*/ 	.byte	0x03, 0x5f
        /*0072*/ 	.short	0x0101


	//----- nvinfo : EIATTR_VRC_CTA_INIT_COUNT
	.align		4
        /*0074*/ 	.byte	0x02, 0x4a
	.zero		1
	.zero		1


	//----- nvinfo : EIATTR_EXIT_INSTR_OFFSETS
	.align		4
        /*0078*/ 	.byte	0x04, 0x1c
        /*007a*/ 	.short	(.L_93 - .L_92)


	//   ....[0]....
.L_92:
        /*007c*/ 	.word	0x000000f0


	//   ....[1]....
        /*0080*/ 	.word	0x00000eb0


	//----- nvinfo : EIATTR_CBANK_PARAM_SIZE
	.align		4
.L_93:
        /*0084*/ 	.byte	0x03, 0x19
        /*0086*/ 	.short	0x0024


	//----- nvinfo : EIATTR_PARAM_CBANK
	.align		4
        /*0088*/ 	.byte	0x04, 0x0a
        /*008a*/ 	.short	(.L_95 - .L_94)
	.align		4
.L_94:
        /*008c*/ 	.word	index@(.nv.constant0._Z22matrixMultiplyWithBiasPfS_S_iii)
        /*0090*/ 	.short	0x0380
        /*0092*/ 	.short	0x0024


	//----- nvinfo : EIATTR_SW_WAR
	.align		4
.L_95:
        /*0094*/ 	.byte	0x04, 0x36
        /*0096*/ 	.short	(.L_97 - .L_96)
.L_96:
        /*0098*/ 	.word	0x00000008
.L_97:


//--------------------- .nv.info._Z14matrixMultiplyPfS_S_iii --------------------------
	.section	.nv.info._Z14matrixMultiplyPfS_S_iii,"",@"SHT_CUDA_INFO"
	.sectionflags	@""
	.align	4


	//----- nvinfo : EIATTR_CUDA_API_VERSION
	.align		4
        /*0000*/ 	.byte	0x04, 0x37
        /*0002*/ 	.short	(.L_99 - .L_98)
.L_98:
        /*0004*/ 	.word	0x00000082


	//----- nvinfo : EIATTR_KPARAM_INFO
	.align		4
.L_99:
        /*0008*/ 	.byte	0x04, 0x17
        /*000a*/ 	.short	(.L_101 - .L_100)
.L_100:
        /*000c*/ 	.word	0x00000000
        /*0010*/ 	.short	0x0005
        /*0012*/ 	.short	0x0020
        /*0014*/ 	.byte	0x00, 0xf0, 0x11, 0x00


	//----- nvinfo : EIATTR_KPARAM_INFO
	.align		4
.L_101:
        /*0018*/ 	.byte	0x04, 0x17
        /*001a*/ 	.short	(.L_103 - .L_102)
.L_102:
        /*001c*/ 	.word	0x00000000
        /*0020*/ 	.short	0x0004
        /*0022*/ 	.short	0x001c
        /*0024*/ 	.byte	0x00, 0xf0, 0x11, 0x00


	//----- nvinfo : EIATTR_KPARAM_INFO
	.align		4
.L_103:
        /*0028*/ 	.byte	0x04, 0x17
        /*002a*/ 	.short	(.L_105 - .L_104)
.L_104:
        /*002c*/ 	.word	0x00000000
        /*0030*/ 	.short	0x0003
        /*0032*/ 	.short	0x0018
        /*0034*/ 	.byte	0x00, 0xf0, 0x11, 0x00


	//----- nvinfo : EIATTR_KPARAM_INFO
	.align		4
.L_105:
        /*0038*/ 	.byte	0x04, 0x17
        /*003a*/ 	.short	(.L_107 - .L_106)
.L_106:
        /*003c*/ 	.word	0x00000000
        /*0040*/ 	.short	0x0002
        /*0042*/ 	.short	0x0010
        /*0044*/ 	.byte	0x00, 0xf5, 0x21, 0x00


	//----- nvinfo : EIATTR_KPARAM_INFO
	.align		4
.L_107:
        /*0048*/ 	.byte	0x04, 0x17
        /*004a*/ 	.short	(.L_109 - .L_108)
.L_108:
        /*004c*/ 	.word	0x00000000
        /*0050*/ 	.short	0x0001
        /*0052*/ 	.short	0x0008
        /*0054*/ 	.byte	0x00, 0xf5, 0x21, 0x00


	//----- nvinfo : EIATTR_KPARAM_INFO
	.align		4
.L_109:
        /*0058*/ 	.byte	0x04, 0x17
        /*005a*/ 	.short	(.L_111 - .L_110)
.L_110:
        /*005c*/ 	.word	0x00000000
        /*0060*/ 	.short	0x0000
        /*0062*/ 	.short	0x0000
        /*0064*/ 	.byte	0x00, 0xf5, 0x21, 0x00


	//----- nvinfo : EIATTR_SPARSE_MMA_MASK
	.align		4
.L_111:
        /*0068*/ 	.byte	0x03, 0x50
        /*006a*/ 	.short	0x0000


	//----- nvinfo : EIATTR_MAXREG_COUNT
	.align		4
        /*006c*/ 	.byte	0x03, 0x1b
        /*006e*/ 	.short	0x00ff


	//----- nvinfo : EIATTR_MERCURY_ISA_VERSION
	.align		4
        /*0070*/ 	.byte	0x03, 0x5f
        /*0072*/ 	.short	0x0101


	//----- nvinfo : EIATTR_VRC_CTA_INIT_COUNT
	.align		4
        /*0074*/ 	.byte	0x02, 0x4a
	.zero		1
	.zero		1


	//----- nvinfo : EIATTR_EXIT_INSTR_OFFSETS
	.align		4
        /*0078*/ 	.byte	0x04, 0x1c
        /*007a*/ 	.short	(.L_113 - .L_112)


	//   ....[0]....
.L_112:
        /*007c*/ 	.word	0x000000d0


	//   ....[1]....
        /*0080*/ 	.word	0x000008f0


	//----- nvinfo : EIATTR_CBANK_PARAM_SIZE
	.align		4
.L_113:
        /*0084*/ 	.byte	0x03, 0x19
        /*0086*/ 	.short	0x0024


	//----- nvinfo : EIATTR_PARAM_CBANK
	.align		4
        /*0088*/ 	.byte	0x04, 0x0a
        /*008a*/ 	.short	(.L_115 - .L_114)
	.align		4
.L_114:
        /*008c*/ 	.word	index@(.nv.constant0._Z14matrixMultiplyPfS_S_iii)
        /*0090*/ 	.short	0x0380
        /*0092*/ 	.short	0x0024


	//----- nvinfo : EIATTR_SW_WAR
	.align		4
.L_115:
        /*0094*/ 	.byte	0x04, 0x36
        /*0096*/ 	.short	(.L_117 - .L_116)
.L_116:
        /*0098*/ 	.word	0x00000008
.L_117:


//--------------------- .nv.callgraph             --------------------------
	.section	.nv.callgraph,"",@"SHT_CUDA_CALLGRAPH"
	.align	4
	.sectionentsize	8
	.align		4
        /*0000*/ 	.word	0x00000000
	.align		4
        /*0004*/ 	.word	0xffffffff
	.align		4
        /*0008*/ 	.word	0x00000000
	.align		4
        /*000c*/ 	.word	0xfffffffe
	.align		4
        /*0010*/ 	.word	0x00000000
	.align		4
        /*0014*/ 	.word	0xfffffffd
	.align		4
        /*0018*/ 	.word	0x00000000
	.align		4
        /*001c*/ 	.word	0xfffffffc


//--------------------- .text._Z20gpu_matrix_transposePfS_ii --------------------------
	.section	.text._Z20gpu_matrix_transposePfS_ii,"ax",@progbits
	.align	128
        .global         _Z20gpu_matrix_transposePfS_ii
        .type           _Z20gpu_matrix_transposePfS_ii,@function
        .size           _Z20gpu_matrix_transposePfS_ii,(.L_x_17 - _Z20gpu_matrix_transposePfS_ii)
        .other          _Z20gpu_matrix_transposePfS_ii,@"STO_CUDA_ENTRY STV_DEFAULT"
_Z20gpu_matrix_transposePfS_ii:
.text._Z20gpu_matrix_transposePfS_ii:
[----:B------:R-:W-:Y:S01]  /*0000*/  LDC R1, c[0x0][0x37c] ;  /* 0x0000df00ff017b82 */ /* 0x000fe20000000800 */
[----:B------:R-:W0:Y:S07]  /*0010*/  S2R R2, SR_TID.Y ;  /* 0x0000000000027919 */ /* 0x000e2e0000002200 */
[----:B------:R-:W1:Y:S01]  /*0020*/  LDC R0, c[0x0][0x360] ;  /* 0x0000d800ff007b82 */ /* 0x000e620000000800 */
[----:B------:R-:W2:Y:S01]  /*0030*/  LDCU.64 UR6, c[0x0][0x390] ;  /* 0x00007200ff0677ac */ /* 0x000ea20008000a00 */
[----:B------:R-:W1:Y:S06]  /*0040*/  S2R R3, SR_TID.X ;  /* 0x0000000000037919 */ /* 0x000e6c0000002100 */
[----:B------:R-:W0:Y:S08]  /*0050*/  S2UR UR5, SR_CTAID.Y ;  /* 0x00000000000579c3 */ /* 0x000e300000002600 */
[----:B------:R-:W0:Y:S08]  /*0060*/  LDC R7, c[0x0][0x364] ;  /* 0x0000d900ff077b82 */ /* 0x000e300000000800 */
[----:B------:R-:W1:Y:S01]  /*0070*/  S2UR UR4, SR_CTAID.X ;  /* 0x00000000000479c3 */ /* 0x000e620000002500 */
[----:B0-----:R-:W-:-:S05]  /*0080*/  IMAD R7, R7, UR5, R2 ;  /* 0x0000000507077c24 */ /* 0x001fca000f8e0202 */
[----:B--2---:R-:W-:Y:S01]  /*0090*/  ISETP.GE.U32.AND P0, PT, R7, UR6, PT ;  /* 0x0000000607007c0c */ /* 0x004fe2000bf06070 */
[----:B-1----:R-:W-:-:S05]  /*00a0*/  IMAD R0, R0, UR4, R3 ;  /* 0x0000000400007c24 */ /* 0x002fca000f8e0203 */
[----:B------:R-:W-:-:S13]  /*00b0*/  ISETP.GE.U32.OR P0, PT, R0, UR7, P0 ;  /* 0x0000000700007c0c */ /* 0x000fda0008706470 */
[----:B------:R-:W-:Y:S05]  /*00c0*/  @P0 EXIT ;  /* 0x000000000000094d */ /* 0x000fea0003800000 */
[----:B------:R-:W0:Y:S01]  /*00d0*/  LDC.64 R2, c[0x0][0x380] ;  /* 0x0000e000ff027b82 */ /* 0x000e220000000a00 */
[----:B------:R-:W1:Y:S01]  /*00e0*/  LDCU.64 UR4, c[0x0][0x358] ;  /* 0x00006b00ff0477ac */ /* 0x000e620008000a00 */
[----:B------:R-:W-:-:S04]  /*00f0*/  IMAD R5, R7, UR7, R0 ;  /* 0x0000000707057c24 */ /* 0x000fc8000f8e0200 */
[----:B0-----:R-:W-:Y:S02]  /*0100*/  IMAD.WIDE.U32 R2, R5, 0x4, R2 ;  /* 0x0000000405027825 */ /* 0x001fe400078e0002 */
[----:B------:R-:W0:Y:S04]  /*0110*/  LDC.64 R4, c[0x0][0x388] ;  /* 0x0000e200ff047b82 */ /* 0x000e280000000a00 */
[----:B-1----:R-:W2:Y:S01]  /*0120*/  LDG.E R3, desc[UR4][R2.64] ;  /* 0x0000000402037981 */ /* 0x002ea2000c1e1900 */
[----:B------:R-:W-:-:S04]  /*0130*/  IMAD R7, R0, UR6, R7 ;  /* 0x0000000600077c24 */ /* 0x000fc8000f8e0207 */
[----:B0-----:R-:W-:-:S05]  /*0140*/  IMAD.WIDE.U32 R4, R7, 0x4, R4 ;  /* 0x0000000407047825 */ /* 0x001fca00078e0004 */
[----:B--2---:R-:W-:Y:S01]  /*0150*/  STG.E desc[UR4][R4.64], R3 ;  /* 0x0000000304007986 */ /* 0x004fe2000c101904 */
[----:B------:R-:W-:Y:S05]  /*0160*/  EXIT ;  /* 0x000000000000794d */ /* 0x000fea0003800000 */
.L_x_0:
[----:B------:R-:W-:-:S00]  /*0170*/  BRA `(.L_x_0) ;  /* 0xfffffffc00fc7947 */ /* 0x000fc0000383ffff */
[----:B------:R-:W-:-:S00]  /*0180*/  NOP ;  /* 0x0000000000007918 */ /* 0x000fc00000000000 */
[----:B------:R-:W-:-:S00]  /*0190*/  NOP ;  /* 0x0000000000007918 */ /* 0x000fc00000000000 */
[----:B------:R-:W-:-:S00]  /*01a0*/  NOP ;  /* 0x0000000000007918 */ /* 0x000fc00000000000 */
[----:B------:R-:W-:-:S00]  /*01b0*/  NOP ;  /* 0x0000000000007918 */ /* 0x000fc00000000000 */
[----:B------:R-:W-:-:S00]  /*01c0*/  NOP ;  /* 0x0000000000007918 */ /* 0x000fc00000000000 */
[----:B------:R-:W-:-:S00]  /*01d0*/  NOP ;  /* 0x0000000000007918 */ /* 0x000fc00000000000 */
[----:B------:R-:W-:-:S00]  /*01e0*/  NOP ;  /* 0x0000000000007918 */ /* 0x000fc00000000000 */
[----:B------:R-:W-:-:S00]  /*01f0*/  NOP ;  /* 0x0000000000007918 */ /* 0x000fc00000000000 */
.L_x_17:


//--------------------- .text._Z9vectorSumPfiS_   --------------------------
	.section	.text._Z9vectorSumPfiS_,"ax",@progbits
	.align	128
        .global         _Z9vectorSumPfiS_
        .type           _Z9vectorSumPfiS_,@function
        .size           _Z9vectorSumPfiS_,(.L_x_18 - _Z9vectorSumPfiS_)
        .other          _Z9vectorSumPfiS_,@"STO_CUDA_ENTRY STV_DEFAULT"
_Z9vectorSumPfiS_:
.text._Z9vectorSumPfiS_:
[----:B------:R-:W-:Y:S01]  /*0000*/  LDC R1, c[0x0][0x37c] ;  /* 0x0000df00ff017b82 */ /* 0x000fe20000000800 */
[----:B------:R-:W0:Y:S07]  /*0010*/  S2R R10, SR_TID.X ;  /* 0x00000000000a7919 */ /* 0x000e2e0000002100 */
[----:B------:R-:W1:Y:S01]  /*0020*/  LDC.64 R6, c[0x0][0x380] ;  /* 0x0000e000ff067b82 */ /* 0x000e620000000a00 */
[----:B------:R-:W0:Y:S01]  /*0030*/  LDCU UR5, c[0x0][0x388] ;  /* 0x00007100ff0577ac */ /* 0x000e220008000800 */
[----:B------:R-:W2:Y:S06]  /*0040*/  LDCU.64 UR8, c[0x0][0x358] ;  /* 0x00006b00ff0877ac */ /* 0x000eac0008000a00 */
[----:B------:R-:W3:Y:S01]  /*0050*/  LDC.64 R8, c[0x0][0x390] ;  /* 0x0000e400ff087b82 */ /* 0x000ee20000000a00 */
[----:B------:R-:W4:Y:S01]  /*0060*/  LDCU UR4, c[0x0][0x360] ;  /* 0x00006c00ff0477ac */ /* 0x000f220008000800 */
[----:B------:R-:W-:Y:S01]  /*0070*/  UMOV UR6, 0x1 ;  /* 0x0000000100067882 */ /* 0x000fe20000000000 */
[----:B0-----:R-:W-:-:S02]  /*0080*/  ISETP.GE.AND P1, PT, R10, UR5, PT ;  /* 0x000000050a007c0c */ /* 0x001fc4000bf26270 */
[----:B--2-4-:R-:W-:-:S11]  /*0090*/  SHF.L.U32 R0, R10, 0x1, RZ ;  /* 0x000000010a007819 */ /* 0x014fd600000006ff */
.L_x_3:
[----:B------:R-:W-:Y:S01]  /*00a0*/  ISETP.GE.U32.AND P0, PT, R10, UR4, PT ;  /* 0x000000040a007c0c */ /* 0x000fe2000bf06070 */
[----:B------:R-:W-:-:S12]  /*00b0*/  BSSY.RECONVERGENT B0, `(.L_x_1) ;  /* 0x000000a000007945 */ /* 0x000fd80003800200 */
[----:B0-----:R-:W-:Y:S05]  /*00c0*/  @P0 BRA P1, `(.L_x_2) ;  /* 0x0000000000200947 */ /* 0x001fea0000800000 */
[----:B------:R-:W-:-:S05]  /*00d0*/  IMAD R5, R0, UR6, RZ ;  /* 0x0000000600057c24 */ /* 0x000fca000f8e02ff */
[C---:B------:R-:W-:Y:S01]  /*00e0*/  IADD3 R3, PT, PT, R5.reuse, UR6, RZ ;  /* 0x0000000605037c10 */ /* 0x040fe2000fffe0ff */
[----:B---3--:R-:W-:-:S04]  /*00f0*/  IMAD.WIDE R4, R5, 0x4, R8 ;  /* 0x0000000405047825 */ /* 0x008fc800078e0208 */
[----:B-1----:R-:W-:Y:S01]  /*0100*/  IMAD.WIDE R2, R3, 0x4, R6 ;  /* 0x0000000403027825 */ /* 0x002fe200078e0206 */
[----:B------:R-:W2:Y:S05]  /*0110*/  LDG.E R11, desc[UR8][R4.64] ;  /* 0x00000008040b7981 */ /* 0x000eaa000c1e1900 */
[----:B------:R-:W2:Y:S02]  /*0120*/  LDG.E R2, desc[UR8][R2.64] ;  /* 0x0000000802027981 */ /* 0x000ea4000c1e1900 */
[----:B--2---:R-:W-:-:S05]  /*0130*/  FADD R11, R2, R11 ;  /* 0x0000000b020b7221 */ /* 0x004fca0000000000 */
[----:B------:R0:W-:Y:S02]  /*0140*/  STG.E desc[UR8][R4.64], R11 ;  /* 0x0000000b04007986 */ /* 0x0001e4000c101908 */
.L_x_2:
[----:B------:R-:W-:Y:S05]  /*0150*/  BSYNC.RECONVERGENT B0 ;  /* 0x0000000000007941 */ /* 0x000fea0003800200 */
.L_x_1:
[----:B------:R-:W-:Y:S02]  /*0160*/  UISETP.GT.U32.AND UP0, UPT, UR4, 0x1, UPT ;  /* 0x000000010400788c */ /* 0x000fe4000bf04070 */
[----:B------:R-:W-:Y:S02]  /*0170*/  USHF.R.U32.HI UR5, URZ, 0x1, UR4 ;  /* 0x00000001ff057899 */ /* 0x000fe40008011604 */
[----:B------:R-:W-:-:S05]  /*0180*/  USHF.L.U32 UR6, UR6, 0x1, URZ ;  /* 0x0000000106067899 */ /* 0x000fca00080006ff */
[----:B------:R-:W-:Y:S01]  /*0190*/  UMOV UR4, UR5 ;  /* 0x0000000500047c82 */ /* 0x000fe20008000000 */
[----:B------:R-:W-:Y:S06]  /*01a0*/  BRA.U UP0, `(.L_x_3) ;  /* 0xfffffffd00bc7547 */ /* 0x000fec000b83ffff */
[----:B------:R-:W-:Y:S05]  /*01b0*/  EXIT ;  /* 0x000000000000794d */ /* 0x000fea0003800000 */
.L_x_4:
        /* <DEDUP_REMOVED lines=12> */
.L_x_18:


//--------------------- .text._Z13compute_errorPfS_S_f --------------------------
	.section	.text._Z13compute_errorPfS_S_f,"ax",@progbits
	.align	128
        .global         _Z13compute_errorPfS_S_f
        .type           _Z13compute_errorPfS_S_f,@function
        .size           _Z13compute_errorPfS_S_f,(.L_x_19 - _Z13compute_errorPfS_S_f)
        .other          _Z13compute_errorPfS_S_f,@"STO_CUDA_ENTRY STV_DEFAULT"
_Z13compute_errorPfS_S_f:
.text._Z13compute_errorPfS_S_f:
[----:B------:R-:W-:Y:S01]  /*0000*/  LDC R1, c[0x0][0x37c] ;  /* 0x0000df00ff017b82 */ /* 0x000fe20000000800 */
[----:B------:R-:W0:Y:S07]  /*0010*/  S2R R9, SR_TID.X ;  /* 0x0000000000097919 */ /* 0x000e2e0000002100 */
[----:B------:R-:W0:Y:S01]  /*0020*/  S2UR UR4, SR_CTAID.X ;  /* 0x00000000000479c3 */ /* 0x000e220000002500 */
[----:B------:R-:W1:Y:S07]  /*0030*/  LDCU UR5, c[0x0][0x398] ;  /* 0x00007300ff0577ac */ /* 0x000e6e0008000800 */
[----:B------:R-:W0:Y:S02]  /*0040*/  LDC R0, c[0x0][0x360] ;  /* 0x0000d800ff007b82 */ /* 0x000e240000000800 */
[----:B0-----:R-:W-:-:S05]  /*0050*/  IMAD R9, R0, UR4, R9 ;  /* 0x0000000400097c24 */ /* 0x001fca000f8e0209 */
[----:B------:R-:W-:-:S04]  /*0060*/  I2FP.F32.S32 R0, R9 ;  /* 0x0000000900007245 */ /* 0x000fc80000201400 */
[----:B-1----:R-:W-:-:S13]  /*0070*/  FSETP.GEU.AND P0, PT, R0, UR5, PT ;  /* 0x0000000500007c0b */ /* 0x002fda000bf0e000 */
[----:B------:R-:W-:Y:S05]  /*0080*/  @P0 EXIT ;  /* 0x000000000000094d */ /* 0x000fea0003800000 */
[----:B------:R-:W0:Y:S01]  /*0090*/  LDC.64 R2, c[0x0][0x380] ;  /* 0x0000e000ff027b82 */ /* 0x000e220000000a00 */
[----:B------:R-:W1:Y:S07]  /*00a0*/  LDCU.64 UR4, c[0x0][0x358] ;  /* 0x00006b00ff0477ac */ /* 0x000e6e0008000a00 */
[----:B------:R-:W2:Y:S08]  /*00b0*/  LDC.64 R4, c[0x0][0x388] ;  /* 0x0000e200ff047b82 */ /* 0x000eb00000000a00 */
[----:B------:R-:W3:Y:S01]  /*00c0*/  LDC.64 R6, c[0x0][0x390] ;  /* 0x0000e400ff067b82 */ /* 0x000ee20000000a00 */
[----:B0-----:R-:W-:-:S06]  /*00d0*/  IMAD.WIDE R2, R9, 0x4, R2 ;  /* 0x0000000409027825 */ /* 0x001fcc00078e0202 */
[----:B-1----:R-:W4:Y:S01]  /*00e0*/  LDG.E R2, desc[UR4][R2.64] ;  /* 0x0000000402027981 */ /* 0x002f22000c1e1900 */
[----:B--2---:R-:W-:-:S06]  /*00f0*/  IMAD.WIDE R4, R9, 0x4, R4 ;  /* 0x0000000409047825 */ /* 0x004fcc00078e0204 */
[----:B------:R-:W4:Y:S01]  /*0100*/  LDG.E R5, desc[UR4][R4.64] ;  /* 0x0000000404057981 */ /* 0x000f22000c1e1900 */
[----:B---3--:R-:W-:-:S04]  /*0110*/  IMAD.WIDE R6, R9, 0x4, R6 ;  /* 0x0000000409067825 */ /* 0x008fc800078e0206 */
[----:B----4-:R-:W-:-:S05]  /*0120*/  FADD R9, R2, -R5 ;  /* 0x8000000502097221 */ /* 0x010fca0000000000 */
[----:B------:R-:W-:Y:S01]  /*0130*/  STG.E desc[UR4][R6.64], R9 ;  /* 0x0000000906007986 */ /* 0x000fe2000c101904 */
[----:B------:R-:W-:Y:S05]  /*0140*/  EXIT ;  /* 0x000000000000794d */ /* 0x000fea0003800000 */
.L_x_5:
        /* <DEDUP_REMOVED lines=11> */
.L_x_19:


//--------------------- .text._Z22matrixMultiplyWithBiasPfS_S_iii --------------------------
	.section	.text._Z22matrixMultiplyWithBiasPfS_S_iii,"ax",@progbits
	.align	128
        .global         _Z22matrixMultiplyWithBiasPfS_S_iii
        .type           _Z22matrixMultiplyWithBiasPfS_S_iii,@function
        .size           _Z22matrixMultiplyWithBiasPfS_S_iii,(.L_x_20 - _Z22matrixMultiplyWithBiasPfS_S_iii)
        .other          _Z22matrixMultiplyWithBiasPfS_S_iii,@"STO_CUDA_ENTRY STV_DEFAULT"
_Z22matrixMultiplyWithBiasPfS_S_iii:
.text._Z22matrixMultiplyWithBiasPfS_S_iii:
[----:B------:R-:W-:Y:S01]  /*0000*/  LDC R1, c[0x0][0x37c] ;  /* 0x0000df00ff017b82 */ /* 0x000fe20000000800 */
[----:B------:R-:W0:Y:S07]  /*0010*/  S2R R10, SR_TID.X ;  /* 0x00000000000a7919 */ /* 0x000e2e0000002100 */
[----:B------:R-:W1:Y:S01]  /*0020*/  S2UR UR4, SR_CTAID.X ;  /* 0x00000000000479c3 */ /* 0x000e620000002500 */
[----:B------:R-:W2:Y:S01]  /*0030*/  LDCU UR8, c[0x0][0x3a0] ;  /* 0x00007400ff0877ac */ /* 0x000ea20008000800 */
[----:B------:R-:W3:Y:S01]  /*0040*/  S2R R0, SR_TID.Y ;  /* 0x0000000000007919 */ /* 0x000ee20000002200 */
[----:B------:R-:W4:Y:S05]  /*0050*/  LDCU UR7, c[0x0][0x398] ;  /* 0x00007300ff0777ac */ /* 0x000f2a0008000800 */
[----:B------:R-:W3:Y:S01]  /*0060*/  LDC R3, c[0x0][0x364] ;  /* 0x0000d900ff037b82 */ /* 0x000ee20000000800 */
[----:B------:R-:W1:Y:S07]  /*0070*/  LDCU UR5, c[0x0][0x360] ;  /* 0x00006c00ff0577ac */ /* 0x000e6e0008000800 */
[----:B------:R-:W3:Y:S01]  /*0080*/  S2UR UR6, SR_CTAID.Y ;  /* 0x00000000000679c3 */ /* 0x000ee20000002600 */
[----:B--2---:R-:W-:Y:S01]  /*0090*/  MOV R15, UR8 ;  /* 0x00000008000f7c02 */ /* 0x004fe20008000f00 */
[----:B-1----:R-:W-:-:S06]  /*00a0*/  UIMAD UR4, UR4, UR5, URZ ;  /* 0x00000005040472a4 */ /* 0x002fcc000f8e02ff */
[----:B0-----:R-:W-:-:S04]  /*00b0*/  IADD3 R2, PT, PT, R10, UR4, RZ ;  /* 0x000000040a027c10 */ /* 0x001fc8000fffe0ff */
[----:B------:R-:W-:Y:S01]  /*00c0*/  ISETP.GE.AND P0, PT, R2, R15, PT ;  /* 0x0000000f0200720c */ /* 0x000fe20003f06270 */
[----:B---3--:R-:W-:-:S05]  /*00d0*/  IMAD R3, R3, UR6, R0 ;  /* 0x0000000603037c24 */ /* 0x008fca000f8e0200 */
[----:B----4-:R-:W-:-:S13]  /*00e0*/  ISETP.GE.OR P0, PT, R3, UR7, P0 ;  /* 0x0000000703007c0c */ /* 0x010fda0008706670 */
[----:B------:R-:W-:Y:S05]  /*00f0*/  @P0 EXIT ;  /* 0x000000000000094d */ /* 0x000fea0003800000 */
[----:B------:R-:W0:Y:S01]  /*0100*/  LDCU UR7, c[0x0][0x39c] ;  /* 0x00007380ff0777ac */ /* 0x000e220008000800 */
[----:B------:R-:W-:Y:S01]  /*0110*/  HFMA2 R7, -RZ, RZ, 0, 0 ;  /* 0x00000000ff077431 */ /* 0x000fe200000001ff */
[----:B------:R-:W1:Y:S01]  /*0120*/  LDCU.64 UR10, c[0x0][0x358] ;  /* 0x00006b00ff0a77ac */ /* 0x000e620008000a00 */
[----:B0-----:R-:W-:-:S09]  /*0130*/  UISETP.GE.AND UP0, UPT, UR7, URZ, UPT ;  /* 0x000000ff0700728c */ /* 0x001fd2000bf06270 */
[----:B-1----:R-:W-:Y:S05]  /*0140*/  BRA.U !UP0, `(.L_x_6) ;  /* 0x0000000d08487547 */ /* 0x002fea000b800000 */
[----:B------:R-:W0:Y:S01]  /*0150*/  LDC.64 R12, c[0x0][0x388] ;  /* 0x0000e200ff0c7b82 */ /* 0x000e220000000a00 */
[----:B------:R-:W-:Y:S02]  /*0160*/  UISETP.GE.U32.AND UP0, UPT, UR7, 0x7, UPT ;  /* 0x000000070700788c */ /* 0x000fe4000bf06070 */
[----:B------:R-:W-:Y:S01]  /*0170*/  IMAD R5, R15, UR7, R2 ;  /* 0x000000070f057c24 */ /* 0x000fe2000f8e0202 */
[----:B------:R-:W-:Y:S01]  /*0180*/  MOV R7, RZ ;  /* 0x000000ff00077202 */ /* 0x000fe20000000f00 */
[----:B------:R-:W-:Y:S01]  /*0190*/  UIADD3 UR5, UPT, UPT, UR7, 0x1, URZ ;  /* 0x0000000107057890 */ /* 0x000fe2000fffe0ff */
[----:B------:R-:W-:Y:S01]  /*01a0*/  MOV R0, RZ ;  /* 0x000000ff00007202 */ /* 0x000fe20000000f00 */
[----:B0-----:R-:W-:-:S04]  /*01b0*/  IMAD.WIDE R12, R5, 0x4, R12 ;  /* 0x00000004050c7825 */ /* 0x001fc800078e020c */
[----:B------:R-:W-:Y:S01]  /*01c0*/  IMAD R5, R3, UR7, RZ ;  /* 0x0000000703057c24 */ /* 0x000fe2000f8e02ff */
[----:B------:R-:W-:Y:S06]  /*01d0*/  BRA.U !UP0, `(.L_x_7) ;  /* 0x0000000508a87547 */ /* 0x000fec000b800000 */
[----:B------:R-:W0:Y:S01]  /*01e0*/  LDC.64 R8, c[0x0][0x380] ;  /* 0x0000e000ff087b82 */ /* 0x000e220000000a00 */
[C---:B------:R-:W-:Y:S01]  /*01f0*/  IADD3 R10, PT, PT, R15.reuse, UR4, R10 ;  /* 0x000000040f0a7c10 */ /* 0x040fe2000fffe00a */
[C-C-:B------:R-:W-:Y:S01]  /*0200*/  IMAD R11, R15.reuse, 0x7, R2.reuse ;  /* 0x000000070f0b7824 */ /* 0x140fe200078e0202 */
[CC--:B------:R-:W-:Y:S01]  /*0210*/  LEA R23, R15.reuse, R2.reuse, 0x2 ;  /* 0x000000020f177211 */ /* 0x0c0fe200078e10ff */
[C-C-:B------:R-:W-:Y:S01]  /*0220*/  IMAD R20, R15.reuse, 0x6, R2.reuse ;  /* 0x000000060f147824 */ /* 0x140fe200078e0202 */
[----:B------:R-:W-:Y:S01]  /*0230*/  MOV R7, RZ ;  /* 0x000000ff00077202 */ /* 0x000fe20000000f00 */
[C-C-:B------:R-:W-:Y:S01]  /*0240*/  IMAD R21, R15.reuse, 0x5, R2.reuse ;  /* 0x000000050f157824 */ /* 0x140fe200078e0202 */
[----:B------:R-:W-:Y:S01]  /*0250*/  MOV R4, R2 ;  /* 0x0000000200047202 */ /* 0x000fe20000000f00 */
[----:B------:R-:W1:Y:S01]  /*0260*/  LDC R6, c[0x0][0x3a0] ;  /* 0x0000e800ff067b82 */ /* 0x000e620000000800 */
[----:B------:R-:W-:Y:S01]  /*0270*/  IMAD R25, R15, 0x3, R2 ;  /* 0x000000030f197824 */ /* 0x000fe200078e0202 */
[----:B------:R-:W-:Y:S01]  /*0280*/  UIADD3 UR6, UPT, UPT, -UR7, URZ, URZ ;  /* 0x000000ff07067290 */ /* 0x000fe2000fffe1ff */
[----:B------:R-:W2:Y:S01]  /*0290*/  LDCU UR7, c[0x0][0x39c] ;  /* 0x00007380ff0777ac */ /* 0x000ea20008000800 */
[----:B------:R-:W-:Y:S01]  /*02a0*/  ULOP3.LUT UR8, UR5, 0xfffffff8, URZ, 0xc0, !UPT ;  /* 0xfffffff805087892 */ /* 0x000fe2000f8ec0ff */
[----:B0-----:R-:W-:-:S03]  /*02b0*/  IMAD.WIDE.U32 R8, R5, 0x4, R8 ;  /* 0x0000000405087825 */ /* 0x001fc600078e0008 */
[----:B------:R-:W-:Y:S01]  /*02c0*/  IADD3 R14, P0, PT, R8, 0x10, RZ ;  /* 0x00000010080e7810 */ /* 0x000fe20007f1e0ff */
[----:B------:R-:W-:-:S03]  /*02d0*/  HFMA2 R8, -RZ, RZ, 0, 0 ;  /* 0x00000000ff087431 */ /* 0x000fc600000001ff */
[----:B------:R-:W-:Y:S02]  /*02e0*/  IADD3.X R17, PT, PT, RZ, R9, RZ, P0, !PT ;  /* 0x00000009ff117210 */ /* 0x000fe400007fe4ff */
[----:B-12---:R-:W-:-:S07]  /*02f0*/  LEA R9, R15, R2, 0x1 ;  /* 0x000000020f097211 */ /* 0x006fce00078e08ff */
.L_x_8:
[----:B------:R-:W-:Y:S02]  /*0300*/  ISETP.NE.AND P3, PT, RZ, UR6, PT ;  /* 0x00000006ff007c0c */ /* 0x000fe4000bf65270 */
[----:B------:R-:W-:-:S11]  /*0310*/  MOV R15, R17 ;  /* 0x00000011000f7202 */ /* 0x000fd60000000f00 */
[----:B------:R-:W0:Y:S01]  /*0320*/  @P3 LDC.64 R28, c[0x0][0x388] ;  /* 0x0000e200ff1c3b82 */ /* 0x000e220000000a00 */
[----:B------:R-:W2:Y:S04]  /*0330*/  @!P3 LDG.E R24, desc[UR10][R12.64] ;  /* 0x0000000a0c18b981 */ /* 0x000ea8000c1e1900 */
[----:B------:R-:W3:Y:S01]  /*0340*/  @P3 LDG.E R18, desc[UR10][R14.64+-0xc] ;  /* 0xfffff40a0e123981 */ /* 0x000ee2000c1e1900 */
[----:B0-----:R-:W-:-:S05]  /*0350*/  @P3 IMAD.WIDE R28, R4, 0x4, R28 ;  /* 0x00000004041c3825 */ /* 0x001fca00078e021c */
[----:B------:R0:W3:Y:S01]  /*0360*/  @P3 LDG.E R19, desc[UR10][R28.64] ;  /* 0x0000000a1c133981 */ /* 0x0000e2000c1e1900 */
[----:B------:R-:W-:-:S05]  /*0370*/  VIADD R0, R8, 0x1 ;  /* 0x0000000108007836 */ /* 0x000fca0000000000 */
[----:B------:R-:W-:Y:S02]  /*0380*/  ISETP.NE.AND P2, PT, R0, UR7, PT ;  /* 0x0000000700007c0c */ /* 0x000fe4000bf45270 */
[C---:B------:R-:W-:Y:S02]  /*0390*/  IADD3 R0, PT, PT, R8.reuse, 0x2, RZ ;  /* 0x0000000208007810 */ /* 0x040fe40007ffe0ff */
[----:B0-----:R-:W-:Y:S02]  /*03a0*/  IADD3 R28, PT, PT, R8, 0x3, RZ ;  /* 0x00000003081c7810 */ /* 0x001fe40007ffe0ff */
[----:B------:R-:W-:Y:S02]  /*03b0*/  ISETP.NE.AND P1, PT, R0, UR7, PT ;  /* 0x0000000700007c0c */ /* 0x000fe4000bf25270 */
[----:B------:R-:W-:-:S05]  /*03c0*/  ISETP.NE.AND P0, PT, R28, UR7, PT ;  /* 0x000000071c007c0c */ /* 0x000fca000bf05270 */
[----:B------:R-:W0:Y:S01]  /*03d0*/  @P2 LDC.64 R26, c[0x0][0x388] ;  /* 0x0000e200ff1a2b82 */ /* 0x000e220000000a00 */
[----:B------:R-:W4:Y:S05]  /*03e0*/  @P2 LDG.E R22, desc[UR10][R14.64+-0x8] ;  /* 0xfffff80a0e162981 */ /* 0x000f2a000c1e1900 */
[----:B------:R-:W5:Y:S02]  /*03f0*/  @P1 LDG.E R29, desc[UR10][R14.64+-0x4] ;  /* 0xfffffc0a0e1d1981 */ /* 0x000f64000c1e1900 */
[----:B------:R-:W1:Y:S01]  /*0400*/  @P1 LDC.64 R16, c[0x0][0x388] ;  /* 0x0000e200ff101b82 */ /* 0x000e620000000a00 */
[----:B0-----:R-:W-:-:S06]  /*0410*/  @P2 IMAD.WIDE R26, R10, 0x4, R26 ;  /* 0x000000040a1a2825 */ /* 0x001fcc00078e021a */
[----:B------:R-:W4:Y:S01]  /*0420*/  @P2 LDG.E R27, desc[UR10][R26.64] ;  /* 0x0000000a1a1b2981 */ /* 0x000f22000c1e1900 */
[----:B-1----:R-:W-:-:S05]  /*0430*/  @P1 IMAD.WIDE R16, R9, 0x4, R16 ;  /* 0x0000000409101825 */ /* 0x002fca00078e0210 */
[----:B------:R0:W5:Y:S01]  /*0440*/  @P1 LDG.E R0, desc[UR10][R16.64] ;  /* 0x0000000a10001981 */ /* 0x000162000c1e1900 */
[----:B---3--:R-:W-:Y:S01]  /*0450*/  @P3 FMUL R24, R18, R19 ;  /* 0x0000001312183220 */ /* 0x008fe20000400000 */
[----:B------:R-:W-:-:S04]  /*0460*/  IADD3 R18, PT, PT, R8, 0x4, RZ ;  /* 0x0000000408127810 */ /* 0x000fc80007ffe0ff */
[----:B------:R-:W-:Y:S02]  /*0470*/  ISETP.NE.AND P3, PT, R18, UR7, PT ;  /* 0x0000000712007c0c */ /* 0x000fe4000bf65270 */
[----:B------:R-:W1:Y:S01]  /*0480*/  @P0 LDC.64 R18, c[0x0][0x388] ;  /* 0x0000e200ff120b82 */ /* 0x000e620000000a00 */
[----:B--2---:R-:W-:Y:S02]  /*0490*/  FADD R7, R24, R7 ;  /* 0x0000000718077221 */ /* 0x004fe40000000000 */
[----:B------:R-:W2:Y:S08]  /*04a0*/  @P0 LDG.E R24, desc[UR10][R14.64] ;  /* 0x0000000a0e180981 */ /* 0x000eb0000c1e1900 */
[----:B0-----:R-:W0:Y:S01]  /*04b0*/  @P3 LDC.64 R16, c[0x0][0x388] ;  /* 0x0000e200ff103b82 */ /* 0x001e220000000a00 */
[----:B------:R-:W3:Y:S01]  /*04c0*/  @P3 LDG.E R28, desc[UR10][R14.64+0x4] ;  /* 0x0000040a0e1c3981 */ /* 0x000ee2000c1e1900 */
[----:B-1----:R-:W-:-:S06]  /*04d0*/  @P0 IMAD.WIDE R18, R25, 0x4, R18 ;  /* 0x0000000419120825 */ /* 0x002fcc00078e0212 */
[----:B------:R1:W2:Y:S01]  /*04e0*/  @P0 LDG.E R18, desc[UR10][R18.64] ;  /* 0x0000000a12120981 */ /* 0x0002a2000c1e1900 */
[----:B0-----:R-:W-:-:S06]  /*04f0*/  @P3 IMAD.WIDE R16, R23, 0x4, R16 ;  /* 0x0000000417103825 */ /* 0x001fcc00078e0210 */
[----:B------:R0:W3:Y:S01]  /*0500*/  @P3 LDG.E R16, desc[UR10][R16.64] ;  /* 0x0000000a10103981 */ /* 0x0000e2000c1e1900 */
[C---:B------:R-:W-:Y:S02]  /*0510*/  IADD3 R26, PT, PT, R8.reuse, 0x5, RZ ;  /* 0x00000005081a7810 */ /* 0x040fe40007ffe0ff */
[----:B-1----:R-:W-:Y:S02]  /*0520*/  IADD3 R19, PT, PT, R8, 0x6, RZ ;  /* 0x0000000608137810 */ /* 0x002fe40007ffe0ff */
[----:B------:R-:W-:Y:S02]  /*0530*/  ISETP.NE.AND P4, PT, R26, UR7, PT ;  /* 0x000000071a007c0c */ /* 0x000fe4000bf85270 */
[----:B------:R-:W-:Y:S01]  /*0540*/  ISETP.NE.AND P5, PT, R19, UR7, PT ;  /* 0x0000000713007c0c */ /* 0x000fe2000bfa5270 */
[----:B----4-:R-:W-:Y:S01]  /*0550*/  @P2 FMUL R22, R22, R27 ;  /* 0x0000001b16162220 */ /* 0x010fe20000400000 */
[----:B-----5:R-:W-:Y:S01]  /*0560*/  @P1 FMUL R0, R29, R0 ;  /* 0x000000001d001220 */ /* 0x020fe20000400000 */
[----:B--2---:R-:W-:-:S08]  /*0570*/  @P0 FMUL R24, R24, R18 ;  /* 0x0000001218180220 */ /* 0x004fd00000400000 */
[----:B------:R-:W1:Y:S01]  /*0580*/  @P4 LDC.64 R26, c[0x0][0x388] ;  /* 0x0000e200ff1a4b82 */ /* 0x000e620000000a00 */
[----:B------:R-:W2:Y:S01]  /*0590*/  @P4 LDG.E R29, desc[UR10][R14.64+0x8] ;  /* 0x0000080a0e1d4981 */ /* 0x000ea2000c1e1900 */
[----:B0-----:R-:W-:-:S03]  /*05a0*/  IADD3 R17, PT, PT, R8, 0x7, RZ ;  /* 0x0000000708117810 */ /* 0x001fc60007ffe0ff */
[----:B------:R-:W4:Y:S03]  /*05b0*/  @!P2 LDG.E R22, desc[UR10][R12.64] ;  /* 0x0000000a0c16a981 */ /* 0x000f26000c1e1900 */
[----:B------:R-:W0:Y:S01]  /*05c0*/  @P5 LDC.64 R18, c[0x0][0x388] ;  /* 0x0000e200ff125b82 */ /* 0x000e220000000a00 */
[----:B------:R-:W5:Y:S01]  /*05d0*/  @!P1 LDG.E R0, desc[UR10][R12.64] ;  /* 0x0000000a0c009981 */ /* 0x000f62000c1e1900 */
[----:B---3--:R-:W-:-:S03]  /*05e0*/  @P3 FMUL R28, R28, R16 ;  /* 0x000000101c1c3220 */ /* 0x008fc60000400000 */
[----:B------:R-:W3:Y:S04]  /*05f0*/  @P5 LDG.E R16, desc[UR10][R14.64+0xc] ;  /* 0x00000c0a0e105981 */ /* 0x000ee8000c1e1900 */
[----:B------:R-:W5:Y:S01]  /*0600*/  @!P0 LDG.E R24, desc[UR10][R12.64] ;  /* 0x0000000a0c188981 */ /* 0x000f62000c1e1900 */
[----:B-1----:R-:W-:Y:S01]  /*0610*/  @P4 IMAD.WIDE R26, R21, 0x4, R26 ;  /* 0x00000004151a4825 */ /* 0x002fe200078e021a */
[----:B------:R-:W-:Y:S02]  /*0620*/  ISETP.NE.AND P6, PT, R17, UR7, PT ;  /* 0x0000000711007c0c */ /* 0x000fe4000bfc5270 */
[----:B------:R-:W5:Y:S04]  /*0630*/  @!P3 LDG.E R28, desc[UR10][R12.64] ;  /* 0x0000000a0c1cb981 */ /* 0x000f68000c1e1900 */
[----:B------:R-:W2:Y:S01]  /*0640*/  @P4 LDG.E R26, desc[UR10][R26.64] ;  /* 0x0000000a1a1a4981 */ /* 0x000ea2000c1e1900 */
[----:B0-----:R-:W-:-:S06]  /*0650*/  @P5 IMAD.WIDE R18, R20, 0x4, R18 ;  /* 0x0000000414125825 */ /* 0x001fcc00078e0212 */
[----:B------:R-:W3:Y:S04]  /*0660*/  @P5 LDG.E R19, desc[UR10][R18.64] ;  /* 0x0000000a12135981 */ /* 0x000ee8000c1e1900 */
[----:B------:R0:W5:Y:S01]  /*0670*/  @P6 LDG.E R27, desc[UR10][R14.64+0x10] ;  /* 0x0000100a0e1b6981 */ /* 0x000162000c1e1900 */
[----:B--2---:R-:W-:-:S06]  /*0680*/  @P4 FMUL R29, R29, R26 ;  /* 0x0000001a1d1d4220 */ /* 0x004fcc0000400000 */
[----:B------:R-:W2:Y:S01]  /*0690*/  @!P4 LDG.E R29, desc[UR10][R12.64] ;  /* 0x0000000a0c1dc981 */ /* 0x000ea2000c1e1900 */
[----:B---3--:R-:W-:Y:S02]  /*06a0*/  @P5 FMUL R26, R16, R19 ;  /* 0x00000013101a5220 */ /* 0x008fe40000400000 */
[----:B------:R-:W1:Y:S04]  /*06b0*/  @P6 LDC.64 R16, c[0x0][0x388] ;  /* 0x0000e200ff106b82 */ /* 0x000e680000000a00 */
[----:B------:R-:W3:Y:S01]  /*06c0*/  @!P5 LDG.E R26, desc[UR10][R12.64] ;  /* 0x0000000a0c1ad981 */ /* 0x000ee2000c1e1900 */
[----:B-1----:R-:W-:-:S06]  /*06d0*/  @P6 IMAD.WIDE R16, R11, 0x4, R16 ;  /* 0x000000040b106825 */ /* 0x002fcc00078e0210 */
[----:B------:R1:W2:Y:S01]  /*06e0*/  @P6 LDG.E R16, desc[UR10][R16.64] ;  /* 0x0000000a10106981 */ /* 0x0002a2000c1e1900 */
[----:B----4-:R-:W-:Y:S01]  /*06f0*/  FADD R7, R7, R22 ;  /* 0x0000001607077221 */ /* 0x010fe20000000000 */
[----:B0-----:R-:W-:Y:S02]  /*0700*/  IADD3 R14, P0, PT, R14, 0x20, RZ ;  /* 0x000000200e0e7810 */ /* 0x001fe40007f1e0ff */
[----:B------:R-:W-:Y:S01]  /*0710*/  IADD3 R8, PT, PT, R8, 0x8, RZ ;  /* 0x0000000808087810 */ /* 0x000fe20007ffe0ff */
[----:B-----5:R-:W-:-:S04]  /*0720*/  FADD R7, R7, R0 ;  /* 0x0000000007077221 */ /* 0x020fc80000000000 */
[----:B------:R-:W-:Y:S01]  /*0730*/  FADD R7, R7, R24 ;  /* 0x0000001807077221 */ /* 0x000fe20000000000 */
[----:B-1----:R-:W-:Y:S01]  /*0740*/  IADD3.X R17, PT, PT, RZ, R15, RZ, P0, !PT ;  /* 0x0000000fff117210 */ /* 0x002fe200007fe4ff */
[----:B--2---:R-:W-:-:S06]  /*0750*/  @P6 FMUL R18, R27, R16 ;  /* 0x000000101b126220 */ /* 0x004fcc0000400000 */
[----:B------:R-:W2:Y:S01]  /*0760*/  @!P6 LDG.E R18, desc[UR10][R12.64] ;  /* 0x0000000a0c12e981 */ /* 0x000ea2000c1e1900 */
[----:B------:R-:W-:Y:S01]  /*0770*/  ISETP.NE.AND P0, PT, R8, UR8, PT ;  /* 0x0000000808007c0c */ /* 0x000fe2000bf05270 */
[----:B------:R-:W-:Y:S01]  /*0780*/  FADD R28, R7, R28 ;  /* 0x0000001c071c7221 */ /* 0x000fe20000000000 */
[----:B------:R-:W-:-:S03]  /*0790*/  IMAD.MOV.U32 R15, RZ, RZ, R6 ;  /* 0x000000ffff0f7224 */ /* 0x000fc600078e0006 */
[----:B------:R-:W-:Y:S01]  /*07a0*/  FADD R29, R28, R29 ;  /* 0x0000001d1c1d7221 */ /* 0x000fe20000000000 */
[----:B------:R-:W-:-:S03]  /*07b0*/  UIADD3 UR6, UPT, UPT, UR6, 0x8, URZ ;  /* 0x0000000806067890 */ /* 0x000fc6000fffe0ff */
[----:B---3--:R-:W-:Y:S01]  /*07c0*/  FADD R29, R29, R26 ;  /* 0x0000001a1d1d7221 */ /* 0x008fe20000000000 */
[C---:B------:R-:W-:Y:S02]  /*07d0*/  LEA R4, R15.reuse, R4, 0x3 ;  /* 0x000000040f047211 */ /* 0x040fe400078e18ff */
[C---:B------:R-:W-:Y:S02]  /*07e0*/  LEA R10, R15.reuse, R10, 0x3 ;  /* 0x0000000a0f0a7211 */ /* 0x040fe400078e18ff */
[C---:B------:R-:W-:Y:S02]  /*07f0*/  LEA R9, R15.reuse, R9, 0x3 ;  /* 0x000000090f097211 */ /* 0x040fe400078e18ff */
[C---:B------:R-:W-:Y:S02]  /*0800*/  LEA R25, R15.reuse, R25, 0x3 ;  /* 0x000000190f197211 */ /* 0x040fe400078e18ff */
[C---:B------:R-:W-:Y:S02]  /*0810*/  LEA R23, R15.reuse, R23, 0x3 ;  /* 0x000000170f177211 */ /* 0x040fe400078e18ff */
[----:B------:R-:W-:-:S02]  /*0820*/  LEA R21, R15, R21, 0x3 ;  /* 0x000000150f157211 */ /* 0x000fc400078e18ff */
[C---:B------:R-:W-:Y:S02]  /*0830*/  LEA R20, R15.reuse, R20, 0x3 ;  /* 0x000000140f147211 */ /* 0x040fe400078e18ff */
[----:B------:R-:W-:Y:S01]  /*0840*/  LEA R11, R15, R11, 0x3 ;  /* 0x0000000b0f0b7211 */ /* 0x000fe200078e18ff */
[----:B--2---:R-:W-:Y:S01]  /*0850*/  FADD R7, R29, R18 ;  /* 0x000000121d077221 */ /* 0x004fe20000000000 */
[----:B------:R-:W-:Y:S06]  /*0860*/  @P0 BRA `(.L_x_8) ;  /* 0xfffffff800a40947 */ /* 0x000fec000383ffff */
[----:B------:R-:W-:-:S07]  /*0870*/  IMAD.U32 R0, RZ, RZ, UR8 ;  /* 0x00000008ff007e24 */ /* 0x000fce000f8e00ff */
.L_x_7:
[----:B------:R-:W-:-:S09]  /*0880*/  ULOP3.LUT UP0, UR6, UR5, 0x7, URZ, 0xc0, !UPT ;  /* 0x0000000705067892 */ /* 0x000fd2000f80c0ff */
[----:B------:R-:W-:Y:S05]  /*0890*/  BRA.U !UP0, `(.L_x_6) ;  /* 0x0000000508747547 */ /* 0x000fea000b800000 */
[----:B------:R-:W-:Y:S02]  /*08a0*/  UISETP.GE.U32.AND UP0, UPT, UR6, 0x4, UPT ;  /* 0x000000040600788c */ /* 0x000fe4000bf06070 */
[----:B------:R-:W-:-:S07]  /*08b0*/  ULOP3.LUT UP1, UR5, UR5, 0x3, URZ, 0xc0, !UPT ;  /* 0x0000000305057892 */ /* 0x000fce000f82c0ff */
[----:B------:R-:W-:Y:S05]  /*08c0*/  BRA.U !UP0, `(.L_x_9) ;  /* 0x0000000108b47547 */ /* 0x000fea000b800000 */
[C---:B------:R-:W-:Y:S01]  /*08d0*/  IADD3 R23, PT, PT, R0.reuse, 0x1, RZ ;  /* 0x0000000100177810 */ /* 0x040fe20007ffe0ff */
[----:B------:R-:W0:Y:S01]  /*08e0*/  LDCU.64 UR8, c[0x0][0x380] ;  /* 0x00007000ff0877ac */ /* 0x000e220008000a00 */
[C---:B------:R-:W-:Y:S02]  /*08f0*/  ISETP.NE.AND P0, PT, R0.reuse, UR7, PT ;  /* 0x0000000700007c0c */ /* 0x040fe4000bf05270 */
[----:B------:R-:W-:Y:S02]  /*0900*/  IADD3 R14, PT, PT, R0, 0x2, RZ ;  /* 0x00000002000e7810 */ /* 0x000fe40007ffe0ff */
[----:B------:R-:W-:Y:S02]  /*0910*/  ISETP.NE.AND P1, PT, R23, UR7, PT ;  /* 0x0000000717007c0c */ /* 0x000fe4000bf25270 */
[----:B------:R-:W-:Y:S02]  /*0920*/  ISETP.NE.AND P2, PT, R14, UR7, PT ;  /* 0x000000070e007c0c */ /* 0x000fe4000bf45270 */
[----:B------:R-:W-:-:S02]  /*0930*/  IADD3 R4, PT, PT, R0, 0x3, RZ ;  /* 0x0000000300047810 */ /* 0x000fc40007ffe0ff */
[----:B------:R-:W-:Y:S02]  /*0940*/  IADD3 R6, P4, PT, R5, R0, RZ ;  /* 0x0000000005067210 */ /* 0x000fe40007f9e0ff */
[----:B------:R-:W-:Y:S01]  /*0950*/  ISETP.NE.AND P3, PT, R4, UR7, PT ;  /* 0x0000000704007c0c */ /* 0x000fe2000bf65270 */
[----:B------:R-:W1:Y:S01]  /*0960*/  @P0 LDC.64 R20, c[0x0][0x388] ;  /* 0x0000e200ff140b82 */ /* 0x000e620000000a00 */
[-CC-:B------:R-:W-:Y:S01]  /*0970*/  @P0 IMAD R9, R0, R15.reuse, R2.reuse ;  /* 0x0000000f00090224 */ /* 0x180fe200078e0202 */
[----:B------:R-:W-:Y:S02]  /*0980*/  IADD3.X R25, PT, PT, RZ, RZ, RZ, P4, !PT ;  /* 0x000000ffff197210 */ /* 0x000fe400027fe4ff */
[----:B0-----:R-:W-:Y:S01]  /*0990*/  LEA R8, P4, R6, UR8, 0x2 ;  /* 0x0000000806087c11 */ /* 0x001fe2000f8810ff */
[----:B------:R-:W-:-:S03]  /*09a0*/  @P1 IMAD R23, R23, R15, R2 ;  /* 0x0000000f17171224 */ /* 0x000fc600078e0202 */
[----:B------:R-:W0:Y:S08]  /*09b0*/  @P1 LDC.64 R18, c[0x0][0x388] ;  /* 0x0000e200ff121b82 */ /* 0x000e300000000a00 */
[----:B------:R-:W2:Y:S08]  /*09c0*/  @P2 LDC.64 R16, c[0x0][0x388] ;  /* 0x0000e200ff102b82 */ /* 0x000eb00000000a00 */
[----:B------:R-:W3:Y:S01]  /*09d0*/  @P3 LDC.64 R10, c[0x0][0x388] ;  /* 0x0000e200ff0a3b82 */ /* 0x000ee20000000a00 */
[----:B-1----:R-:W-:Y:S01]  /*09e0*/  @P0 IMAD.WIDE R20, R9, 0x4, R20 ;  /* 0x0000000409140825 */ /* 0x002fe200078e0214 */
[----:B------:R-:W-:-:S03]  /*09f0*/  LEA.HI.X R9, R6, UR9, R25, 0x2, P4 ;  /* 0x0000000906097c11 */ /* 0x000fc6000a0f1419 */
[----:B------:R-:W-:Y:S02]  /*0a00*/  @P2 IMAD R25, R14, R15, R2 ;  /* 0x0000000f0e192224 */ /* 0x000fe400078e0202 */
[----:B------:R-:W4:Y:S01]  /*0a10*/  @P0 LDG.E R20, desc[UR10][R20.64] ;  /* 0x0000000a14140981 */ /* 0x000f22000c1e1900 */
[----:B0-----:R-:W-:-:S03]  /*0a20*/  @P1 IMAD.WIDE R18, R23, 0x4, R18 ;  /* 0x0000000417121825 */ /* 0x001fc600078e0212 */
[----:B------:R-:W4:Y:S04]  /*0a30*/  @P0 LDG.E R23, desc[UR10][R8.64+0x4] ;  /* 0x0000040a08170981 */ /* 0x000f28000c1e1900 */
[----:B------:R-:W5:Y:S01]  /*0a40*/  @P1 LDG.E R19, desc[UR10][R18.64] ;  /* 0x0000000a12131981 */ /* 0x000f62000c1e1900 */
[----:B--2---:R-:W-:-:S03]  /*0a50*/  @P2 IMAD.WIDE R16, R25, 0x4, R16 ;  /* 0x0000000419102825 */ /* 0x004fc600078e0210 */
[----:B------:R-:W2:Y:S01]  /*0a60*/  @P2 LDG.E R6, desc[UR10][R8.64+0xc] ;  /* 0x00000c0a08062981 */ /* 0x000ea2000c1e1900 */
[----:B------:R-:W-:-:S03]  /*0a70*/  @P3 IMAD R25, R4, R15, R2 ;  /* 0x0000000f04193224 */ /* 0x000fc600078e0202 */
[----:B------:R-:W5:Y:S01]  /*0a80*/  @P1 LDG.E R4, desc[UR10][R8.64+0x8] ;  /* 0x0000080a08041981 */ /* 0x000f62000c1e1900 */
[----:B---3--:R-:W-:-:S03]  /*0a90*/  @P3 IMAD.WIDE R10, R25, 0x4, R10 ;  /* 0x00000004190a3825 */ /* 0x008fc600078e020a */
[----:B------:R-:W2:Y:S04]  /*0aa0*/  @P2 LDG.E R17, desc[UR10][R16.64] ;  /* 0x0000000a10112981 */ /* 0x000ea8000c1e1900 */
[----:B------:R-:W3:Y:S04]  /*0ab0*/  @P3 LDG.E R14, desc[UR10][R8.64+0x10] ;  /* 0x0000100a080e3981 */ /* 0x000ee8000c1e1900 */
[----:B------:R-:W3:Y:S01]  /*0ac0*/  @P3 LDG.E R11, desc[UR10][R10.64] ;  /* 0x0000000a0a0b3981 */ /* 0x000ee2000c1e1900 */
[----:B----4-:R-:W-:-:S06]  /*0ad0*/  @P0 FMUL R20, R23, R20 ;  /* 0x0000001417140220 */ /* 0x010fcc0000400000 */
[----:B------:R-:W4:Y:S01]  /*0ae0*/  @!P0 LDG.E R20, desc[UR10][R12.64] ;  /* 0x0000000a0c148981 */ /* 0x000f22000c1e1900 */
[----:B-----5:R-:W-:Y:S01]  /*0af0*/  @P1 FMUL R4, R4, R19 ;  /* 0x0000001304041220 */ /* 0x020fe20000400000 */
[----:B--2---:R-:W-:-:S05]  /*0b00*/  @P2 FMUL R6, R6, R17 ;  /* 0x0000001106062220 */ /* 0x004fca0000400000 */
[----:B------:R-:W2:Y:S04]  /*0b10*/  @!P1 LDG.E R4, desc[UR10][R12.64] ;  /* 0x0000000a0c049981 */ /* 0x000ea8000c1e1900 */
[----:B------:R-:W5:Y:S01]  /*0b20*/  @!P2 LDG.E R6, desc[UR10][R12.64] ;  /* 0x0000000a0c06a981 */ /* 0x000f62000c1e1900 */
[----:B---3--:R-:W-:-:S06]  /*0b30*/  @P3 FMUL R14, R14, R11 ;  /* 0x0000000b0e0e3220 */ /* 0x008fcc0000400000 */
[----:B------:R-:W3:Y:S01]  /*0b40*/  @!P3 LDG.E R14, desc[UR10][R12.64] ;  /* 0x0000000a0c0eb981 */ /* 0x000ee2000c1e1900 */
[----:B------:R-:W-:Y:S01]  /*0b50*/  IADD3 R0, PT, PT, R0, 0x4, RZ ;  /* 0x0000000400007810 */ /* 0x000fe20007ffe0ff */
[----:B----4-:R-:W-:-:S04]  /*0b60*/  FADD R7, R7, R20 ;  /* 0x0000001407077221 */ /* 0x010fc80000000000 */
[----:B--2---:R-:W-:-:S04]  /*0b70*/  FADD R7, R7, R4 ;  /* 0x0000000407077221 */ /* 0x004fc80000000000 */
[----:B-----5:R-:W-:-:S04]  /*0b80*/  FADD R7, R7, R6 ;  /* 0x0000000607077221 */ /* 0x020fc80000000000 */
[----:B---3--:R-:W-:-:S07]  /*0b90*/  FADD R7, R7, R14 ;  /* 0x0000000e07077221 */ /* 0x008fce0000000000 */
.L_x_9:
[----:B------:R-:W-:Y:S05]  /*0ba0*/  BRA.U !UP1, `(.L_x_6) ;  /* 0x0000000109b07547 */ /* 0x000fea000b800000 */
[----:B------:R-:W-:Y:S02]  /*0bb0*/  UISETP.NE.AND UP0, UPT, UR5, 0x1, UPT ;  /* 0x000000010500788c */ /* 0x000fe4000bf05270 */
[----:B------:R-:W-:-:S04]  /*0bc0*/  ULOP3.LUT UR6, UR7, 0x1, URZ, 0xc0, !UPT ;  /* 0x0000000107067892 */ /* 0x000fc8000f8ec0ff */
[----:B------:R-:W-:-:S03]  /*0bd0*/  UISETP.NE.U32.AND UP1, UPT, UR6, 0x1, UPT ;  /* 0x000000010600788c */ /* 0x000fc6000bf25070 */
[----:B------:R-:W-:Y:S08]  /*0be0*/  BRA.U !UP0, `(.L_x_10) ;  /* 0x0000000108647547 */ /* 0x000ff0000b800000 */
[C---:B------:R-:W-:Y:S01]  /*0bf0*/  ISETP.NE.AND P1, PT, R0.reuse, UR7, PT ;  /* 0x0000000700007c0c */ /* 0x040fe2000bf25270 */
[----:B------:R-:W0:Y:S01]  /*0c00*/  LDCU.64 UR8, c[0x0][0x380] ;  /* 0x00007000ff0877ac */ /* 0x000e220008000a00 */
[----:B------:R-:W-:Y:S02]  /*0c10*/  IADD3 R6, PT, PT, R0, 0x1, RZ ;  /* 0x0000000100067810 */ /* 0x000fe40007ffe0ff */
[----:B------:R-:W-:Y:S02]  /*0c20*/  IADD3 R4, P2, PT, R5, R0, RZ ;  /* 0x0000000005047210 */ /* 0x000fe40007f5e0ff */
[----:B------:R-:W-:Y:S02]  /*0c30*/  ISETP.NE.AND P0, PT, R6, UR7, PT ;  /* 0x0000000706007c0c */ /* 0x000fe4000bf05270 */
[----:B------:R-:W-:-:S05]  /*0c40*/  IADD3.X R9, PT, PT, RZ, RZ, RZ, P2, !PT ;  /* 0x000000ffff097210 */ /* 0x000fca00017fe4ff */
[----:B------:R-:W1:Y:S01]  /*0c50*/  @P1 LDC.64 R16, c[0x0][0x388] ;  /* 0x0000e200ff101b82 */ /* 0x000e620000000a00 */
[----:B------:R-:W-:Y:S01]  /*0c60*/  @P1 IMAD R19, R0, R15, R2 ;  /* 0x0000000f00131224 */ /* 0x000fe200078e0202 */
[----:B0-----:R-:W-:-:S06]  /*0c70*/  LEA R8, P2, R4, UR8, 0x2 ;  /* 0x0000000804087c11 */ /* 0x001fcc000f8410ff */
[----:B------:R-:W0:Y:S01]  /*0c80*/  @P0 LDC.64 R10, c[0x0][0x388] ;  /* 0x0000e200ff0a0b82 */ /* 0x000e220000000a00 */
[----:B------:R-:W-:-:S05]  /*0c90*/  LEA.HI.X R9, R4, UR9, R9, 0x2, P2 ;  /* 0x0000000904097c11 */ /* 0x000fca00090f1409 */
[----:B------:R-:W2:Y:S01]  /*0ca0*/  @P1 LDG.E R4, desc[UR10][R8.64+0x4] ;  /* 0x0000040a08041981 */ /* 0x000ea2000c1e1900 */
[----:B-1----:R-:W-:-:S04]  /*0cb0*/  @P1 IMAD.WIDE R16, R19, 0x4, R16 ;  /* 0x0000000413101825 */ /* 0x002fc800078e0210 */
[----:B------:R-:W-:Y:S02]  /*0cc0*/  @P0 IMAD R19, R6, R15, R2 ;  /* 0x0000000f06130224 */ /* 0x000fe400078e0202 */
[----:B------:R-:W2:Y:S02]  /*0cd0*/  @P1 LDG.E R17, desc[UR10][R16.64] ;  /* 0x0000000a10111981 */ /* 0x000ea4000c1e1900 */
[----:B0-----:R-:W-:Y:S02]  /*0ce0*/  @P0 IMAD.WIDE R10, R19, 0x4, R10 ;  /* 0x00000004130a0825 */ /* 0x001fe400078e020a */
[----:B------:R-:W3:Y:S04]  /*0cf0*/  @P0 LDG.E R6, desc[UR10][R8.64+0x8] ;  /* 0x0000080a08060981 */ /* 0x000ee8000c1e1900 */
[----:B------:R-:W3:Y:S01]  /*0d00*/  @P0 LDG.E R11, desc[UR10][R10.64] ;  /* 0x0000000a0a0b0981 */ /* 0x000ee2000c1e1900 */
[----:B--2---:R-:W-:-:S06]  /*0d10*/  @P1 FMUL R4, R17, R4 ;  /* 0x0000000411041220 */ /* 0x004fcc0000400000 */
[----:B------:R-:W2:Y:S01]  /*0d20*/  @!P1 LDG.E R4, desc[UR10][R12.64] ;  /* 0x0000000a0c049981 */ /* 0x000ea2000c1e1900 */
[----:B---3--:R-:W-:-:S06]  /*0d30*/  @P0 FMUL R6, R6, R11 ;  /* 0x0000000b06060220 */ /* 0x008fcc0000400000 */
[----:B------:R-:W3:Y:S01]  /*0d40*/  @!P0 LDG.E R6, desc[UR10][R12.64] ;  /* 0x0000000a0c068981 */ /* 0x000ee2000c1e1900 */
[----:B------:R-:W-:Y:S01]  /*0d50*/  IADD3 R0, PT, PT, R0, 0x2, RZ ;  /* 0x0000000200007810 */ /* 0x000fe20007ffe0ff */
[----:B--2---:R-:W-:-:S04]  /*0d60*/  FADD R7, R7, R4 ;  /* 0x0000000407077221 */ /* 0x004fc80000000000 */
[----:B---3--:R-:W-:-:S07]  /*0d70*/  FADD R7, R7, R6 ;  /* 0x0000000607077221 */ /* 0x008fce0000000000 */
.L_x_10:
[----:B------:R-:W-:Y:S05]  /*0d80*/  BRA.U !UP1, `(.L_x_6) ;  /* 0x0000000109387547 */ /* 0x000fea000b800000 */
[----:B------:R-:W-:-:S13]  /*0d90*/  ISETP.NE.AND P0, PT, R0, UR7, PT ;  /* 0x0000000700007c0c */ /* 0x000fda000bf05270 */
[----:B------:R-:W0:Y:S01]  /*0da0*/  @P0 LDC.64 R8, c[0x0][0x380] ;  /* 0x0000e000ff080b82 */ /* 0x000e220000000a00 */
[----:B------:R-:W-:Y:S01]  /*0db0*/  @P0 IADD3 R6, P1, PT, R5, R0, RZ ;  /* 0x0000000005060210 */ /* 0x000fe20007f3e0ff */
[----:B------:R-:W-:-:S03]  /*0dc0*/  @P0 IMAD R5, R0, R15, R2 ;  /* 0x0000000f00050224 */ /* 0x000fc600078e0202 */
[----:B------:R-:W-:-:S03]  /*0dd0*/  @P0 IADD3.X R0, PT, PT, RZ, RZ, RZ, P1, !PT ;  /* 0x000000ffff000210 */ /* 0x000fc60000ffe4ff */
[----:B------:R-:W1:Y:S01]  /*0de0*/  @P0 LDC.64 R10, c[0x0][0x388] ;  /* 0x0000e200ff0a0b82 */ /* 0x000e620000000a00 */
[----:B0-----:R-:W-:-:S04]  /*0df0*/  @P0 LEA R8, P1, R6, R8, 0x2 ;  /* 0x0000000806080211 */ /* 0x001fc800078210ff */
[----:B------:R-:W-:Y:S01]  /*0e00*/  @P0 LEA.HI.X R9, R6, R9, R0, 0x2, P1 ;  /* 0x0000000906090211 */ /* 0x000fe200008f1400 */
[----:B-1----:R-:W-:-:S04]  /*0e10*/  @P0 IMAD.WIDE R4, R5, 0x4, R10 ;  /* 0x0000000405040825 */ /* 0x002fc800078e020a */
[----:B------:R-:W2:Y:S04]  /*0e20*/  @P0 LDG.E R8, desc[UR10][R8.64+0x4] ;  /* 0x0000040a08080981 */ /* 0x000ea8000c1e1900 */
[----:B------:R-:W2:Y:S02]  /*0e30*/  @P0 LDG.E R5, desc[UR10][R4.64] ;  /* 0x0000000a04050981 */ /* 0x000ea4000c1e1900 */
[----:B--2---:R-:W-:-:S06]  /*0e40*/  @P0 FMUL R0, R8, R5 ;  /* 0x0000000508000220 */ /* 0x004fcc0000400000 */
[----:B------:R-:W2:Y:S02]  /*0e50*/  @!P0 LDG.E R0, desc[UR10][R12.64] ;  /* 0x0000000a0c008981 */ /* 0x000ea4000c1e1900 */
[----:B--2---:R-:W-:-:S07]  /*0e60*/  FADD R7, R7, R0 ;  /* 0x0000000007077221 */ /* 0x004fce0000000000 */
.L_x_6:
[----:B------:R-:W0:Y:S01]  /*0e70*/  LDC.64 R4, c[0x0][0x390] ;  /* 0x0000e400ff047b82 */ /* 0x000e220000000a00 */
[----:B------:R-:W-:-:S04]  /*0e80*/  IMAD R3, R3, R15, R2 ;  /* 0x0000000f03037224 */ /* 0x000fc800078e0202 */
[----:B0-----:R-:W-:-:S05]  /*0e90*/  IMAD.WIDE R2, R3, 0x4, R4 ;  /* 0x0000000403027825 */ /* 0x001fca00078e0204 */
[----:B------:R-:W-:Y:S01]  /*0ea0*/  STG.E desc[UR10][R2.64], R7 ;  /* 0x0000000702007986 */ /* 0x000fe2000c10190a */
[----:B------:R-:W-:Y:S05]  /*0eb0*/  EXIT ;  /* 0x000000000000794d */ /* 0x000fea0003800000 */
.L_x_11:
        /* <DEDUP_REMOVED lines=12> */
.L_x_20:


//--------------------- .text._Z14matrixMultiplyPfS_S_iii --------------------------
	.section	.text._Z14matrixMultiplyPfS_S_iii,"ax",@progbits
	.align	128
        .global         _Z14matrixMultiplyPfS_S_iii
        .type           _Z14matrixMultiplyPfS_S_iii,@function
        .size           _Z14matrixMultiplyPfS_S_iii,(.L_x_21 - _Z14matrixMultiplyPfS_S_iii)
        .other          _Z14matrixMultiplyPfS_S_iii,@"STO_CUDA_ENTRY STV_DEFAULT"
_Z14matrixMultiplyPfS_S_iii:
.text._Z14matrixMultiplyPfS_S_iii:
[----:B------:R-:W-:Y:S01]  /*0000*/  LDC R1, c[0x0][0x37c] ;  /* 0x0000df00ff017b82 */ /* 0x000fe20000000800 */
[----:B------:R-:W0:Y:S07]  /*0010*/  S2R R5, SR_TID.X ;  /* 0x0000000000057919 */ /* 0x000e2e0000002100 */
[----:B------:R-:W1:Y:S01]  /*0020*/  LDC R16, c[0x0][0x364] ;  /* 0x0000d900ff107b82 */ /* 0x000e620000000800 */
[----:B------:R-:W2:Y:S01]  /*0030*/  LDCU UR6, c[0x0][0x398] ;  /* 0x00007300ff0677ac */ /* 0x000ea20008000800 */
[----:B------:R-:W1:Y:S06]  /*0040*/  S2R R3, SR_TID.Y ;  /* 0x0000000000037919 */ /* 0x000e6c0000002200 */
[----:B------:R-:W0:Y:S08]  /*0050*/  S2UR UR5, SR_CTAID.X ;  /* 0x00000000000579c3 */ /* 0x000e300000002500 */
[----:B------:R-:W0:Y:S08]  /*0060*/  LDC R0, c[0x0][0x360] ;  /* 0x0000d800ff007b82 */ /* 0x000e300000000800 */
[----:B------:R-:W1:Y:S08]  /*0070*/  S2UR UR4, SR_CTAID.Y ;  /* 0x00000000000479c3 */ /* 0x000e700000002600 */
[----:B------:R-:W3:Y:S01]  /*0080*/  LDC R17, c[0x0][0x3a0] ;  /* 0x0000e800ff117b82 */ /* 0x000ee20000000800 */
[----:B0-----:R-:W-:-:S02]  /*0090*/  IMAD R0, R0, UR5, R5 ;  /* 0x0000000500007c24 */ /* 0x001fc4000f8e0205 */
[----:B-1----:R-:W-:-:S03]  /*00a0*/  IMAD R16, R16, UR4, R3 ;  /* 0x0000000410107c24 */ /* 0x002fc6000f8e0203 */
[----:B---3--:R-:W-:-:S04]  /*00b0*/  ISETP.GE.AND P0, PT, R0, R17, PT ;  /* 0x000000110000720c */ /* 0x008fc80003f06270 */
[----:B--2---:R-:W-:-:S13]  /*00c0*/  ISETP.GE.OR P0, PT, R16, UR6, P0 ;  /* 0x0000000610007c0c */ /* 0x004fda0008706670 */
[----:B------:R-:W-:Y:S05]  /*00d0*/  @P0 EXIT ;  /* 0x000000000000094d */ /* 0x000fea0003800000 */
[----:B------:R-:W0:Y:S01]  /*00e0*/  LDC R19, c[0x0][0x39c] ;  /* 0x0000e700ff137b82 */ /* 0x000e220000000800 */
[----:B------:R-:W1:Y:S01]  /*00f0*/  LDCU.64 UR4, c[0x0][0x358] ;  /* 0x00006b00ff0477ac */ /* 0x000e620008000a00 */
[----:B------:R-:W-:Y:S01]  /*0100*/  HFMA2 R24, -RZ, RZ, 0, 0 ;  /* 0x00000000ff187431 */ /* 0x000fe200000001ff */
[----:B0-----:R-:W-:-:S13]  /*0110*/  ISETP.GE.AND P0, PT, R19, 0x1, PT ;  /* 0x000000011300780c */ /* 0x001fda0003f06270 */
[----:B-1----:R-:W-:Y:S05]  /*0120*/  @!P0 BRA `(.L_x_12) ;  /* 0x0000000400e08947 */ /* 0x002fea0003800000 */
[C---:B------:R-:W-:Y:S01]  /*0130*/  ISETP.GE.U32.AND P1, PT, R19.reuse, 0x8, PT ;  /* 0x000000081300780c */ /* 0x040fe20003f26070 */
[----:B------:R-:W-:Y:S01]  /*0140*/  IMAD R20, R16, R19, RZ ;  /* 0x0000001310147224 */ /* 0x000fe200078e02ff */
[----:B------:R-:W-:Y:S02]  /*0150*/  LOP3.LUT R27, R19, 0x7, RZ, 0xc0, !PT ;  /* 0x00000007131b7812 */ /* 0x000fe400078ec0ff */
[----:B------:R-:W-:Y:S02]  /*0160*/  MOV R24, RZ ;  /* 0x000000ff00187202 */ /* 0x000fe40000000f00 */
[----:B------:R-:W-:Y:S02]  /*0170*/  ISETP.NE.AND P0, PT, R27, RZ, PT ;  /* 0x000000ff1b00720c */ /* 0x000fe40003f05270 */
[----:B------:R-:W-:-:S05]  /*0180*/  MOV R21, RZ ;  /* 0x000000ff00157202 */ /* 0x000fca0000000f00 */
[----:B------:R-:W-:Y:S06]  /*0190*/  @!P1 BRA `(.L_x_13) ;  /* 0x0000000000c49947 */ /* 0x000fec0003800000 */
[----:B------:R-:W0:Y:S01]  /*01a0*/  LDC.64 R2, c[0x0][0x380] ;  /* 0x0000e000ff027b82 */ /* 0x000e220000000a00 */
[----:B------:R-:W-:Y:S02]  /*01b0*/  LOP3.LUT R21, R19, 0x7ffffff8, RZ, 0xc0, !PT ;  /* 0x7ffffff813157812 */ /* 0x000fe400078ec0ff */
[----:B------:R-:W-:Y:S02]  /*01c0*/  MOV R24, RZ ;  /* 0x000000ff00187202 */ /* 0x000fe40000000f00 */
[----:B------:R-:W-:Y:S02]  /*01d0*/  MOV R18, R0 ;  /* 0x0000000000127202 */ /* 0x000fe40000000f00 */
[----:B------:R-:W-:Y:S01]  /*01e0*/  IADD3 R22, PT, PT, -R21, RZ, RZ ;  /* 0x000000ff15167210 */ /* 0x000fe20007ffe1ff */
[----:B0-----:R-:W-:-:S03]  /*01f0*/  IMAD.WIDE.U32 R2, R20, 0x4, R2 ;  /* 0x0000000414027825 */ /* 0x001fc600078e0002 */
[----:B------:R-:W-:-:S04]  /*0200*/  IADD3 R4, P1, PT, R2, 0x10, RZ ;  /* 0x0000001002047810 */ /* 0x000fc80007f3e0ff */
[----:B------:R-:W-:-:S09]  /*0210*/  IADD3.X R5, PT, PT, RZ, R3, RZ, P1, !PT ;  /* 0x00000003ff057210 */ /* 0x000fd20000ffe4ff */
.L_x_14:
[----:B------:R-:W0:Y:S01]  /*0220*/  LDC.64 R14, c[0x0][0x388] ;  /* 0x0000e200ff0e7b82 */ /* 0x000e220000000a00 */
[----:B------:R-:W-:Y:S02]  /*0230*/  MOV R2, R4 ;  /* 0x0000000400027202 */ /* 0x000fe40000000f00 */
[----:B------:R-:W-:-:S05]  /*0240*/  MOV R3, R5 ;  /* 0x0000000500037202 */ /* 0x000fca0000000f00 */
[----:B------:R-:W2:Y:S04]  /*0250*/  LDG.E R25, desc[UR4][R2.64+-0x10] ;  /* 0xfffff00402197981 */ /* 0x000ea8000c1e1900 */
[----:B------:R-:W3:Y:S04]  /*0260*/  LDG.E R23, desc[UR4][R2.64+-0xc] ;  /* 0xfffff40402177981 */ /* 0x000ee8000c1e1900 */
[----:B------:R-:W4:Y:S04]  /*0270*/  LDG.E R29, desc[UR4][R2.64+-0x8] ;  /* 0xfffff804021d7981 */ /* 0x000f28000c1e1900 */
[----:B------:R-:W5:Y:S01]  /*0280*/  LDG.E R28, desc[UR4][R2.64+-0x4] ;  /* 0xfffffc04021c7981 */ /* 0x000f62000c1e1900 */
[----:B0-----:R-:W-:-:S05]  /*0290*/  IMAD.WIDE R14, R18, 0x4, R14 ;  /* 0x00000004120e7825 */ /* 0x001fca00078e020e */
[----:B------:R0:W2:Y:S01]  /*02a0*/  LDG.E R26, desc[UR4][R14.64] ;  /* 0x000000040e1a7981 */ /* 0x0000a2000c1e1900 */
[----:B------:R-:W-:-:S04]  /*02b0*/  IMAD.WIDE R12, R17, 0x4, R14 ;  /* 0x00000004110c7825 */ /* 0x000fc800078e020e */
[C---:B------:R-:W-:Y:S02]  /*02c0*/  IMAD.WIDE R4, R17.reuse, 0x4, R12 ;  /* 0x0000000411047825 */ /* 0x040fe400078e020c */
[----:B------:R-:W3:Y:S02]  /*02d0*/  LDG.E R12, desc[UR4][R12.64] ;  /* 0x000000040c0c7981 */ /* 0x000ee4000c1e1900 */
[C---:B------:R-:W-:Y:S02]  /*02e0*/  IMAD.WIDE R8, R17.reuse, 0x4, R4 ;  /* 0x0000000411087825 */ /* 0x040fe400078e0204 */
[----:B------:R-:W4:Y:S02]  /*02f0*/  LDG.E R4, desc[UR4][R4.64] ;  /* 0x0000000404047981 */ /* 0x000f24000c1e1900 */
[C---:B------:R-:W-:Y:S02]  /*0300*/  IMAD.WIDE R6, R17.reuse, 0x4, R8 ;  /* 0x0000000411067825 */ /* 0x040fe400078e0208 */
[----:B------:R-:W5:Y:S02]  /*0310*/  LDG.E R8, desc[UR4][R8.64] ;  /* 0x0000000408087981 */ /* 0x000f64000c1e1900 */
[----:B------:R-:W-:-:S02]  /*0320*/  IMAD.WIDE R10, R17, 0x4, R6 ;  /* 0x00000004110a7825 */ /* 0x000fc400078e0206 */
[----:B------:R-:W5:Y:S04]  /*0330*/  LDG.E R5, desc[UR4][R2.64] ;  /* 0x0000000402057981 */ /* 0x000f68000c1e1900 */
[----:B------:R-:W5:Y:S01]  /*0340*/  LDG.E R6, desc[UR4][R6.64] ;  /* 0x0000000406067981 */ /* 0x000f62000c1e1900 */
[----:B0-----:R-:W-:-:S03]  /*0350*/  IMAD.WIDE R14, R17, 0x4, R10 ;  /* 0x00000004110e7825 */ /* 0x001fc600078e020a */
[----:B------:R-:W5:Y:S04]  /*0360*/  LDG.E R10, desc[UR4][R10.64] ;  /* 0x000000040a0a7981 */ /* 0x000f68000c1e1900 */
[----:B------:R-:W5:Y:S04]  /*0370*/  LDG.E R13, desc[UR4][R14.64] ;  /* 0x000000040e0d7981 */ /* 0x000f68000c1e1900 */
[----:B------:R-:W5:Y:S04]  /*0380*/  LDG.E R7, desc[UR4][R2.64+0x4] ;  /* 0x0000040402077981 */ /* 0x000f68000c1e1900 */
[----:B------:R-:W5:Y:S01]  /*0390*/  LDG.E R9, desc[UR4][R2.64+0xc] ;  /* 0x00000c0402097981 */ /* 0x000f62000c1e1900 */
[----:B--2---:R-:W-:Y:S01]  /*03a0*/  FFMA R26, R25, R26, R24 ;  /* 0x0000001a191a7223 */ /* 0x004fe20000000018 */
[----:B------:R-:W-:-:S02]  /*03b0*/  IMAD.WIDE R24, R17, 0x4, R14 ;  /* 0x0000000411187825 */ /* 0x000fc400078e020e */
[----:B------:R-:W2:Y:S04]  /*03c0*/  LDG.E R14, desc[UR4][R2.64+0x8] ;  /* 0x00000804020e7981 */ /* 0x000ea8000c1e1900 */
[----:B------:R-:W2:Y:S01]  /*03d0*/  LDG.E R24, desc[UR4][R24.64] ;  /* 0x0000000418187981 */ /* 0x000ea2000c1e1900 */
[----:B---3--:R-:W-:Y:S01]  /*03e0*/  FFMA R12, R23, R12, R26 ;  /* 0x0000000c170c7223 */ /* 0x008fe2000000001a */
[----:B------:R-:W-:-:S03]  /*03f0*/  IADD3 R22, PT, PT, R22, 0x8, RZ ;  /* 0x0000000816167810 */ /* 0x000fc60007ffe0ff */
[----:B----4-:R-:W-:Y:S01]  /*0400*/  FFMA R29, R29, R4, R12 ;  /* 0x000000041d1d7223 */ /* 0x010fe2000000000c */
[----:B------:R-:W-:-:S03]  /*0410*/  ISETP.NE.AND P1, PT, R22, RZ, PT ;  /* 0x000000ff1600720c */ /* 0x000fc60003f25270 */
[----:B-----5:R-:W-:Y:S01]  /*0420*/  FFMA R8, R28, R8, R29 ;  /* 0x000000081c087223 */ /* 0x020fe2000000001d */
[----:B------:R-:W-:-:S03]  /*0430*/  IADD3 R4, P2, PT, R2, 0x20, RZ ;  /* 0x0000002002047810 */ /* 0x000fc60007f5e0ff */
[----:B------:R-:W-:Y:S01]  /*0440*/  FFMA R6, R5, R6, R8 ;  /* 0x0000000605067223 */ /* 0x000fe20000000008 */
[----:B------:R-:W-:Y:S02]  /*0450*/  IADD3.X R5, PT, PT, RZ, R3, RZ, P2, !PT ;  /* 0x00000003ff057210 */ /* 0x000fe400017fe4ff */
[----:B------:R-:W-:Y:S01]  /*0460*/  LEA R18, R17, R18, 0x3 ;  /* 0x0000001211127211 */ /* 0x000fe200078e18ff */
[----:B------:R-:W-:-:S04]  /*0470*/  FFMA R7, R7, R10, R6 ;  /* 0x0000000a07077223 */ /* 0x000fc80000000006 */
[----:B--2---:R-:W-:-:S04]  /*0480*/  FFMA R14, R14, R13, R7 ;  /* 0x0000000d0e0e7223 */ /* 0x004fc80000000007 */
[----:B------:R-:W-:Y:S01]  /*0490*/  FFMA R24, R9, R24, R14 ;  /* 0x0000001809187223 */ /* 0x000fe2000000000e */
[----:B------:R-:W-:Y:S06]  /*04a0*/  @P1 BRA `(.L_x_14) ;  /* 0xfffffffc005c1947 */ /* 0x000fec000383ffff */
.L_x_13:
[----:B------:R-:W-:Y:S05]  /*04b0*/  @!P0 BRA `(.L_x_12) ;  /* 0x0000000000fc8947 */ /* 0x000fea0003800000 */
[----:B------:R-:W-:Y:S02]  /*04c0*/  ISETP.GE.U32.AND P1, PT, R27, 0x4, PT ;  /* 0x000000041b00780c */ /* 0x000fe40003f26070 */
[----:B------:R-:W-:-:S04]  /*04d0*/  LOP3.LUT R14, R19, 0x3, RZ, 0xc0, !PT ;  /* 0x00000003130e7812 */ /* 0x000fc800078ec0ff */
[----:B------:R-:W-:-:S07]  /*04e0*/  ISETP.NE.AND P0, PT, R14, RZ, PT ;  /* 0x000000ff0e00720c */ /* 0x000fce0003f05270 */
[----:B------:R-:W-:Y:S06]  /*04f0*/  @!P1 BRA `(.L_x_15) ;  /* 0x00000000006c9947 */ /* 0x000fec0003800000 */
[----:B------:R-:W0:Y:S01]  /*0500*/  LDC.64 R4, c[0x0][0x388] ;  /* 0x0000e200ff047b82 */ /* 0x000e220000000a00 */
[----:B------:R-:W1:Y:S01]  /*0510*/  LDCU.64 UR6, c[0x0][0x380] ;  /* 0x00007000ff0677ac */ /* 0x000e620008000a00 */
[----:B------:R-:W-:Y:S01]  /*0520*/  IMAD R7, R21, R17, R0 ;  /* 0x0000001115077224 */ /* 0x000fe200078e0200 */
[CC--:B------:R-:W-:Y:S02]  /*0530*/  IADD3 R3, PT, PT, R20.reuse, R21.reuse, RZ ;  /* 0x0000001514037210 */ /* 0x0c0fe40007ffe0ff */
[----:B------:R-:W-:-:S03]  /*0540*/  IADD3 R8, P1, PT, R20, R21, RZ ;  /* 0x0000001514087210 */ /* 0x000fc60007f3e0ff */
[----:B------:R-:W2:Y:S01]  /*0550*/  LDC.64 R12, c[0x0][0x380] ;  /* 0x0000e000ff0c7b82 */ /* 0x000ea20000000a00 */
[----:B0-----:R-:W-:-:S04]  /*0560*/  IMAD.WIDE R4, R7, 0x4, R4 ;  /* 0x0000000407047825 */ /* 0x001fc800078e0204 */
[----:B------:R-:W-:Y:S02]  /*0570*/  IMAD.WIDE R6, R17, 0x4, R4 ;  /* 0x0000000411067825 */ /* 0x000fe400078e0204 */
[----:B------:R-:W3:Y:S02]  /*0580*/  LDG.E R4, desc[UR4][R4.64] ;  /* 0x0000000404047981 */ /* 0x000ee4000c1e1900 */
[----:B--2---:R-:W-:Y:S01]  /*0590*/  IMAD.WIDE.U32 R12, R3, 0x4, R12 ;  /* 0x00000004030c7825 */ /* 0x004fe200078e000c */
[----:B------:R-:W-:Y:S02]  /*05a0*/  IADD3.X R3, PT, PT, RZ, RZ, RZ, P1, !PT ;  /* 0x000000ffff037210 */ /* 0x000fe40000ffe4ff */
[----:B-1----:R-:W-:-:S03]  /*05b0*/  LEA R2, P1, R8, UR6, 0x2 ;  /* 0x0000000608027c11 */ /* 0x002fc6000f8210ff */
[----:B------:R-:W3:Y:S01]  /*05c0*/  LDG.E R13, desc[UR4][R12.64] ;  /* 0x000000040c0d7981 */ /* 0x000ee2000c1e1900 */
[----:B------:R-:W-:Y:S01]  /*05d0*/  LEA.HI.X R3, R8, UR7, R3, 0x2, P1 ;  /* 0x0000000708037c11 */ /* 0x000fe200088f1403 */
[C---:B------:R-:W-:Y:S02]  /*05e0*/  IMAD.WIDE R8, R17.reuse, 0x4, R6 ;  /* 0x0000000411087825 */ /* 0x040fe400078e0206 */
[----:B------:R-:W2:Y:S04]  /*05f0*/  LDG.E R6, desc[UR4][R6.64] ;  /* 0x0000000406067981 */ /* 0x000ea8000c1e1900 */
[----:B------:R-:W2:Y:S01]  /*0600*/  LDG.E R15, desc[UR4][R2.64+0x4] ;  /* 0x00000404020f7981 */ /* 0x000ea2000c1e1900 */
[----:B------:R-:W-:-:S03]  /*0610*/  IMAD.WIDE R10, R17, 0x4, R8 ;  /* 0x00000004110a7825 */ /* 0x000fc600078e0208 */
[----:B------:R-:W4:Y:S04]  /*0620*/  LDG.E R22, desc[UR4][R8.64] ;  /* 0x0000000408167981 */ /* 0x000f28000c1e1900 */
[----:B------:R-:W4:Y:S04]  /*0630*/  LDG.E R18, desc[UR4][R2.64+0x8] ;  /* 0x0000080402127981 */ /* 0x000f28000c1e1900 */
[----:B------:R-:W5:Y:S04]  /*0640*/  LDG.E R26, desc[UR4][R2.64+0xc] ;  /* 0x00000c04021a7981 */ /* 0x000f68000c1e1900 */
[----:B------:R-:W5:Y:S01]  /*0650*/  LDG.E R10, desc[UR4][R10.64] ;  /* 0x000000040a0a7981 */ /* 0x000f62000c1e1900 */
[----:B------:R-:W-:Y:S01]  /*0660*/  IADD3 R21, PT, PT, R21, 0x4, RZ ;  /* 0x0000000415157810 */ /* 0x000fe20007ffe0ff */
[----:B---3--:R-:W-:-:S04]  /*0670*/  FFMA R24, R13, R4, R24 ;  /* 0x000000040d187223 */ /* 0x008fc80000000018 */
[----:B--2---:R-:W-:-:S04]  /*0680*/  FFMA R15, R15, R6, R24 ;  /* 0x000000060f0f7223 */ /* 0x004fc80000000018 */
[----:B----4-:R-:W-:-:S04]  /*0690*/  FFMA R15, R18, R22, R15 ;  /* 0x00000016120f7223 */ /* 0x010fc8000000000f */
[----:B-----5:R-:W-:-:S07]  /*06a0*/  FFMA R24, R26, R10, R15 ;  /* 0x0000000a1a187223 */ /* 0x020fce000000000f */
.L_x_15:
[----:B------:R-:W-:Y:S05]  /*06b0*/  @!P0 BRA `(.L_x_12) ;  /* 0x00000000007c8947 */ /* 0x000fea0003800000 */
[----:B------:R-:W-:Y:S01]  /*06c0*/  ISETP.NE.AND P1, PT, R14, 0x1, PT ;  /* 0x000000010e00780c */ /* 0x000fe20003f25270 */
[----:B------:R-:W0:Y:S01]  /*06d0*/  LDC.64 R10, c[0x0][0x380] ;  /* 0x0000e000ff0a7b82 */ /* 0x000e220000000a00 */
[----:B------:R-:W-:-:S04]  /*06e0*/  LOP3.LUT R19, R19, 0x1, RZ, 0xc0, !PT ;  /* 0x0000000113137812 */ /* 0x000fc800078ec0ff */
[----:B------:R-:W-:-:S03]  /*06f0*/  ISETP.NE.U32.AND P0, PT, R19, 0x1, PT ;  /* 0x000000011300780c */ /* 0x000fc60003f05070 */
[----:B------:R-:W1:Y:S04]  /*0700*/  LDC.64 R8, c[0x0][0x388] ;  /* 0x0000e200ff087b82 */ /* 0x000e680000000a00 */
[CC--:B------:R-:W-:Y:S02]  /*0710*/  @P1 IADD3 R13, PT, PT, R20.reuse, R21.reuse, RZ ;  /* 0x00000015140d1210 */ /* 0x0c0fe40007ffe0ff */
[----:B------:R-:W-:Y:S02]  /*0720*/  @P1 IADD3 R12, P2, PT, R20, R21, RZ ;  /* 0x00000015140c1210 */ /* 0x000fe40007f5e0ff */
[----:B------:R-:W2:Y:S02]  /*0730*/  @P1 LDC.64 R2, c[0x0][0x380] ;  /* 0x0000e000ff021b82 */ /* 0x000ea40000000a00 */
[----:B------:R-:W-:-:S06]  /*0740*/  @P1 IADD3.X R14, PT, PT, RZ, RZ, RZ, P2, !PT ;  /* 0x000000ffff0e1210 */ /* 0x000fcc00017fe4ff */
[----:B------:R-:W3:Y:S01]  /*0750*/  LDC.64 R4, c[0x0][0x380] ;  /* 0x0000e000ff047b82 */ /* 0x000ee20000000a00 */
[----:B0-----:R-:W-:-:S04]  /*0760*/  @P1 IMAD.WIDE.U32 R10, R13, 0x4, R10 ;  /* 0x000000040d0a1825 */ /* 0x001fc800078e000a */
[C---:B------:R-:W-:Y:S01]  /*0770*/  @P1 IMAD R13, R21.reuse, R17, R0 ;  /* 0x00000011150d1224 */ /* 0x040fe200078e0200 */
[----:B------:R-:W-:Y:S01]  /*0780*/  @P1 IADD3 R21, PT, PT, R21, 0x2, RZ ;  /* 0x0000000215151810 */ /* 0x000fe20007ffe0ff */
[----:B------:R-:W4:Y:S01]  /*0790*/  @P1 LDG.E R11, desc[UR4][R10.64] ;  /* 0x000000040a0b1981 */ /* 0x000f22000c1e1900 */
[----:B------:R-:W0:Y:S01]  /*07a0*/  LDC.64 R6, c[0x0][0x388] ;  /* 0x0000e200ff067b82 */ /* 0x000e220000000a00 */
[----:B-1----:R-:W-:Y:S01]  /*07b0*/  @P1 IMAD.WIDE R8, R13, 0x4, R8 ;  /* 0x000000040d081825 */ /* 0x002fe200078e0208 */
[----:B------:R-:W-:Y:S02]  /*07c0*/  @!P0 IADD3 R15, PT, PT, R20, R21, RZ ;  /* 0x00000015140f8210 */ /* 0x000fe40007ffe0ff */
[----:B--2---:R-:W-:Y:S01]  /*07d0*/  @P1 LEA R2, P2, R12, R2, 0x2 ;  /* 0x000000020c021211 */ /* 0x004fe200078410ff */
[----:B------:R-:W-:-:S03]  /*07e0*/  @!P0 IMAD R21, R21, R17, R0 ;  /* 0x0000001115158224 */ /* 0x000fc600078e0200 */
[----:B------:R-:W-:Y:S01]  /*07f0*/  @P1 LEA.HI.X R3, R12, R3, R14, 0x2, P2 ;  /* 0x000000030c031211 */ /* 0x000fe200010f140e */
[----:B------:R-:W-:Y:S01]  /*0800*/  @P1 IMAD.WIDE R12, R17, 0x4, R8 ;  /* 0x00000004110c1825 */ /* 0x000fe200078e0208 */
[----:B------:R-:W4:Y:S03]  /*0810*/  @P1 LDG.E R14, desc[UR4][R8.64] ;  /* 0x00000004080e1981 */ /* 0x000f26000c1e1900 */
[----:B---3--:R-:W-:Y:S01]  /*0820*/  @!P0 IMAD.WIDE.U32 R4, R15, 0x4, R4 ;  /* 0x000000040f048825 */ /* 0x008fe200078e0004 */
[----:B------:R-:W2:Y:S04]  /*0830*/  @P1 LDG.E R2, desc[UR4][R2.64+0x4] ;  /* 0x0000040402021981 */ /* 0x000ea8000c1e1900 */
[----:B------:R-:W2:Y:S01]  /*0840*/  @P1 LDG.E R12, desc[UR4][R12.64] ;  /* 0x000000040c0c1981 */ /* 0x000ea2000c1e1900 */
[----:B0-----:R-:W-:-:S03]  /*0850*/  @!P0 IMAD.WIDE R6, R21, 0x4, R6 ;  /* 0x0000000415068825 */ /* 0x001fc600078e0206 */
[----:B------:R-:W3:Y:S04]  /*0860*/  @!P0 LDG.E R5, desc[UR4][R4.64] ;  /* 0x0000000404058981 */ /* 0x000ee8000c1e1900 */
[----:B------:R-:W3:Y:S01]  /*0870*/  @!P0 LDG.E R6, desc[UR4][R6.64] ;  /* 0x0000000406068981 */ /* 0x000ee2000c1e1900 */
[----:B----4-:R-:W-:-:S04]  /*0880*/  @P1 FFMA R11, R11, R14, R24 ;  /* 0x0000000e0b0b1223 */ /* 0x010fc80000000018 */
[----:B--2---:R-:W-:-:S04]  /*0890*/  @P1 FFMA R24, R2, R12, R11 ;  /* 0x0000000c02181223 */ /* 0x004fc8000000000b */
[----:B---3--:R-:W-:-:S07]  /*08a0*/  @!P0 FFMA R24, R5, R6, R24 ;  /* 0x0000000605188223 */ /* 0x008fce0000000018 */
.L_x_12:
[----:B------:R-:W0:Y:S01]  /*08b0*/  LDC.64 R2, c[0x0][0x390] ;  /* 0x0000e400ff027b82 */ /* 0x000e220000000a00 */
[----:B------:R-:W-:-:S04]  /*08c0*/  IMAD R17, R16, R17, R0 ;  /* 0x0000001110117224 */ /* 0x000fc800078e0200 */
[----:B0-----:R-:W-:-:S05]  /*08d0*/  IMAD.WIDE R2, R17, 0x4, R2 ;  /* 0x0000000411027825 */ /* 0x001fca00078e0202 */
[----:B------:R-:W-:Y:S01]  /*08e0*/  STG.E desc[UR4][R2.64], R24 ;  /* 0x0000001802007986 */ /* 0x000fe2000c101904 */
[----:B------:R-:W-:Y:S05]  /*08f0*/  EXIT ;  /* 0x000000000000794d */ /* 0x000fea0003800000 */
.L_x_16:
        /* <DEDUP_REMOVED lines=16> */
.L_x_21:


//--------------------- .nv.shared.reserved.0     --------------------------
	.section	.nv.shared.reserved.0,"aw",@nobits
	.weak		__nv_reservedSMEM_offset_0_alias
	.size		__nv_reservedSMEM_offset_0_alias, 0, 64
	.other		__nv_reservedSMEM_offset_0_alias,@"STO_CUDA_RESERVED_SHARED STV_DEFAULT"
__nv_reservedSMEM_offset_0_alias:
	.zero		0
	.zero		64


//--------------------- .nv.constant0._Z20gpu_matrix_transposePfS_ii --------------------------
	.section	.nv.constant0._Z20gpu_matrix_transposePfS_ii,"a",@progbits
	.sectionflags	@""
	.align	4
.nv.constant0._Z20gpu_matrix_transposePfS_ii:
	.zero		920


//--------------------- .nv.constant0._Z9vectorSumPfiS_ --------------------------
	.section	.nv.constant0._Z9vectorSumPfiS_,"a",@progbits
	.sectionflags	@""
	.align	4
.nv.constant0._Z9vectorSumPfiS_:
	.zero		920


//--------------------- .nv.constant0._Z13compute_errorPfS_S_f --------------------------
	.section	.nv.constant0._Z13compute_errorPfS_S_f,"a",@progbits
	.sectionflags	@""
	.align	4
.nv.constant0._Z13compute_errorPfS_S_f:
	.zero		924


//--------------------- .nv.constant0._Z22matrixMultiplyWithBiasPfS_S_iii --------------------------
	.section	.nv.constant0._Z22matrixMultiplyWithBiasPfS_S_iii,"a",@progbits
	.sectionflags	@""
	.align	4
.nv.constant0._Z22matrixMultiplyWithBiasPfS_S_iii:
	.zero		932


//--------------------- .nv.constant0._Z14matrixMultiplyPfS_S_iii --------------------------
	.section	.nv.constant0._Z14matrixMultiplyPfS_S_iii,"a",@progbits
	.sectionflags	@""
	.align	4
.nv.constant0._Z14matrixMultiplyPfS_S_iii:
	.zero		932


//--------------------- SYMBOLS --------------------------

	.type		.nv.reservedSmem.offset0,@object
	.size		.nv.reservedSmem.offset0,0x4
